//
// Generated by NVIDIA NVVM Compiler
//
// Compiler Build ID: CL-36424714
// Cuda compilation tools, release 13.0, V13.0.88
// Based on NVVM 20.0.0
//

.version 9.0
.target sm_100
.address_size 64

	// .globl	_Z17MatrxiMultiplyRowPfS_S_i

.visible .entry _Z17MatrxiMultiplyRowPfS_S_i(
	.param .u64 .ptr .align 1 _Z17MatrxiMultiplyRowPfS_S_i_param_0,
	.param .u64 .ptr .align 1 _Z17MatrxiMultiplyRowPfS_S_i_param_1,
	.param .u64 .ptr .align 1 _Z17MatrxiMultiplyRowPfS_S_i_param_2,
	.param .u32 _Z17MatrxiMultiplyRowPfS_S_i_param_3
)
{
	.reg .pred 	%p<13>;
	.reg .b32 	%r<80>;
	.reg .b32 	%f<67>;
	.reg .b64 	%rd<48>;

	ld.param.u64 	%rd4, [_Z17MatrxiMultiplyRowPfS_S_i_param_0];
	ld.param.u64 	%rd5, [_Z17MatrxiMultiplyRowPfS_S_i_param_1];
	ld.param.u32 	%r44, [_Z17MatrxiMultiplyRowPfS_S_i_param_3];
	cvta.to.global.u64 	%rd1, %rd5;
	cvta.to.global.u64 	%rd2, %rd4;
	mov.u32 	%r45, %ctaid.x;
	mov.u32 	%r46, %ntid.x;
	mov.u32 	%r47, %tid.x;
	mad.lo.s32 	%r1, %r45, %r46, %r47;
	setp.ge.s32 	%p1, %r1, %r44;
	setp.lt.s32 	%p2, %r44, 1;
	or.pred  	%p3, %p1, %p2;
	@%p3 bra 	$L__BB0_14;
	mul.lo.s32 	%r2, %r44, %r1;
	add.s32 	%r3, %r44, -1;
	and.b32  	%r4, %r44, 7;
	and.b32  	%r5, %r44, 2147483640;
	neg.s32 	%r6, %r5;
	shl.b32 	%r7, %r44, 3;
	mul.lo.s32 	%r8, %r44, 3;
	mul.lo.s32 	%r9, %r44, 7;
	mov.b32 	%r66, 0;
$L__BB0_2:
	setp.lt.u32 	%p4, %r3, 7;
	mov.f32 	%f66, 0f00000000;
	mov.b32 	%r78, 0;
	@%p4 bra 	$L__BB0_5;
	add.s32 	%r75, %r44, %r66;
	shl.b32 	%r50, %r44, 1;
	add.s32 	%r74, %r50, %r66;
	add.s32 	%r73, %r8, %r66;
	shl.b32 	%r51, %r44, 2;
	add.s32 	%r72, %r51, %r66;
	mad.lo.s32 	%r71, %r44, 5, %r66;
	mad.lo.s32 	%r70, %r44, 6, %r66;
	add.s32 	%r69, %r9, %r66;
	mov.f32 	%f66, 0f00000000;
	mov.u32 	%r67, %r2;
	mov.u32 	%r68, %r66;
	mov.u32 	%r76, %r6;
$L__BB0_4:
	.pragma "nounroll";
	mul.wide.s32 	%rd6, %r67, 4;
	add.s64 	%rd7, %rd2, %rd6;
	ld.global.f32 	%f16, [%rd7];
	mul.wide.u32 	%rd8, %r68, 4;
	add.s64 	%rd9, %rd1, %rd8;
	ld.global.f32 	%f17, [%rd9];
	fma.rn.f32 	%f18, %f16, %f17, %f66;
	ld.global.f32 	%f19, [%rd7+4];
	mul.wide.u32 	%rd10, %r75, 4;
	add.s64 	%rd11, %rd1, %rd10;
	ld.global.f32 	%f20, [%rd11];
	fma.rn.f32 	%f21, %f19, %f20, %f18;
	ld.global.f32 	%f22, [%rd7+8];
	mul.wide.u32 	%rd12, %r74, 4;
	add.s64 	%rd13, %rd1, %rd12;
	ld.global.f32 	%f23, [%rd13];
	fma.rn.f32 	%f24, %f22, %f23, %f21;
	ld.global.f32 	%f25, [%rd7+12];
	mul.wide.u32 	%rd14, %r73, 4;
	add.s64 	%rd15, %rd1, %rd14;
	ld.global.f32 	%f26, [%rd15];
	fma.rn.f32 	%f27, %f25, %f26, %f24;
	ld.global.f32 	%f28, [%rd7+16];
	mul.wide.u32 	%rd16, %r72, 4;
	add.s64 	%rd17, %rd1, %rd16;
	ld.global.f32 	%f29, [%rd17];
	fma.rn.f32 	%f30, %f28, %f29, %f27;
	ld.global.f32 	%f31, [%rd7+20];
	mul.wide.u32 	%rd18, %r71, 4;
	add.s64 	%rd19, %rd1, %rd18;
	ld.global.f32 	%f32, [%rd19];
	fma.rn.f32 	%f33, %f31, %f32, %f30;
	ld.global.f32 	%f34, [%rd7+24];
	mul.wide.u32 	%rd20, %r70, 4;
	add.s64 	%rd21, %rd1, %rd20;
	ld.global.f32 	%f35, [%rd21];
	fma.rn.f32 	%f36, %f34, %f35, %f33;
	ld.global.f32 	%f37, [%rd7+28];
	mul.wide.u32 	%rd22, %r69, 4;
	add.s64 	%rd23, %rd1, %rd22;
	ld.global.f32 	%f38, [%rd23];
	fma.rn.f32 	%f66, %f37, %f38, %f36;
	add.s32 	%r76, %r76, 8;
	add.s32 	%r75, %r75, %r7;
	add.s32 	%r74, %r74, %r7;
	add.s32 	%r73, %r73, %r7;
	add.s32 	%r72, %r72, %r7;
	add.s32 	%r71, %r71, %r7;
	add.s32 	%r70, %r70, %r7;
	add.s32 	%r69, %r69, %r7;
	add.s32 	%r68, %r68, %r7;
	add.s32 	%r67, %r67, 8;
	setp.ne.s32 	%p5, %r76, 0;
	mov.u32 	%r78, %r5;
	@%p5 bra 	$L__BB0_4;
$L__BB0_5:
	setp.eq.s32 	%p6, %r4, 0;
	@%p6 bra 	$L__BB0_13;
	add.s32 	%r52, %r4, -1;
	setp.lt.u32 	%p7, %r52, 3;
	@%p7 bra 	$L__BB0_8;
	add.s32 	%r53, %r78, %r2;
	mul.wide.s32 	%rd24, %r53, 4;
	add.s64 	%rd25, %rd2, %rd24;
	ld.global.f32 	%f40, [%rd25];
	mad.lo.s32 	%r54, %r78, %r44, %r66;
	mul.wide.u32 	%rd26, %r54, 4;
	add.s64 	%rd27, %rd1, %rd26;
	ld.global.f32 	%f41, [%rd27];
	fma.rn.f32 	%f42, %f40, %f41, %f66;
	ld.global.f32 	%f43, [%rd25+4];
	add.s32 	%r55, %r54, %r44;
	mul.wide.u32 	%rd28, %r55, 4;
	add.s64 	%rd29, %rd1, %rd28;
	ld.global.f32 	%f44, [%rd29];
	fma.rn.f32 	%f45, %f43, %f44, %f42;
	ld.global.f32 	%f46, [%rd25+8];
	add.s32 	%r56, %r55, %r44;
	mul.wide.u32 	%rd30, %r56, 4;
	add.s64 	%rd31, %rd1, %rd30;
	ld.global.f32 	%f47, [%rd31];
	fma.rn.f32 	%f48, %f46, %f47, %f45;
	ld.global.f32 	%f49, [%rd25+12];
	add.s32 	%r57, %r56, %r44;
	mul.wide.u32 	%rd32, %r57, 4;
	add.s64 	%rd33, %rd1, %rd32;
	ld.global.f32 	%f50, [%rd33];
	fma.rn.f32 	%f66, %f49, %f50, %f48;
	add.s32 	%r78, %r78, 4;
$L__BB0_8:
	and.b32  	%r58, %r44, 3;
	setp.eq.s32 	%p8, %r58, 0;
	@%p8 bra 	$L__BB0_13;
	setp.eq.s32 	%p9, %r58, 1;
	@%p9 bra 	$L__BB0_11;
	add.s32 	%r59, %r78, %r2;
	mul.wide.s32 	%rd34, %r59, 4;
	add.s64 	%rd35, %rd2, %rd34;
	ld.global.f32 	%f52, [%rd35];
	mad.lo.s32 	%r60, %r78, %r44, %r66;
	mul.wide.u32 	%rd36, %r60, 4;
	add.s64 	%rd37, %rd1, %rd36;
	ld.global.f32 	%f53, [%rd37];
	fma.rn.f32 	%f54, %f52, %f53, %f66;
	ld.global.f32 	%f55, [%rd35+4];
	add.s32 	%r61, %r60, %r44;
	mul.wide.u32 	%rd38, %r61, 4;
	add.s64 	%rd39, %rd1, %rd38;
	ld.global.f32 	%f56, [%rd39];
	fma.rn.f32 	%f66, %f55, %f56, %f54;
	add.s32 	%r78, %r78, 2;
$L__BB0_11:
	and.b32  	%r62, %r44, 1;
	setp.eq.b32 	%p10, %r62, 1;
	not.pred 	%p11, %p10;
	@%p11 bra 	$L__BB0_13;
	add.s32 	%r63, %r78, %r2;
	mul.wide.s32 	%rd40, %r63, 4;
	add.s64 	%rd41, %rd2, %rd40;
	ld.global.f32 	%f57, [%rd41];
	mad.lo.s32 	%r64, %r78, %r44, %r66;
	mul.wide.u32 	%rd42, %r64, 4;
	add.s64 	%rd43, %rd1, %rd42;
	ld.global.f32 	%f58, [%rd43];
	fma.rn.f32 	%f66, %f57, %f58, %f66;
$L__BB0_13:
	ld.param.u64 	%rd47, [_Z17MatrxiMultiplyRowPfS_S_i_param_2];
	add.s32 	%r65, %r66, %r2;
	cvta.to.global.u64 	%rd44, %rd47;
	mul.wide.s32 	%rd45, %r65, 4;
	add.s64 	%rd46, %rd44, %rd45;
	st.global.f32 	[%rd46], %f66;
	add.s32 	%r66, %r66, 1;
	setp.ne.s32 	%p12, %r66, %r44;
	@%p12 bra 	$L__BB0_2;
$L__BB0_14:
	ret;

}
	// .globl	_Z17MatrxiMultiplyColPfS_S_i
.visible .entry _Z17MatrxiMultiplyColPfS_S_i(
	.param .u64 .ptr .align 1 _Z17MatrxiMultiplyColPfS_S_i_param_0,
	.param .u64 .ptr .align 1 _Z17MatrxiMultiplyColPfS_S_i_param_1,
	.param .u64 .ptr .align 1 _Z17MatrxiMultiplyColPfS_S_i_param_2,
	.param .u32 _Z17MatrxiMultiplyColPfS_S_i_param_3
)
{
	.reg .pred 	%p<12>;
	.reg .b32 	%r<44>;
	.reg .b32 	%f<67>;
	.reg .b64 	%rd<49>;

	ld.param.u64 	%rd5, [_Z17MatrxiMultiplyColPfS_S_i_param_0];
	ld.param.u64 	%rd6, [_Z17MatrxiMultiplyColPfS_S_i_param_1];
	ld.param.u64 	%rd4, [_Z17MatrxiMultiplyColPfS_S_i_param_2];
	ld.param.u32 	%r24, [_Z17MatrxiMultiplyColPfS_S_i_param_3];
	cvta.to.global.u64 	%rd1, %rd6;
	cvta.to.global.u64 	%rd2, %rd5;
	mov.u32 	%r25, %ctaid.x;
	mov.u32 	%r26, %ntid.x;
	mov.u32 	%r27, %tid.x;
	mad.lo.s32 	%r1, %r25, %r26, %r27;
	setp.ge.s32 	%p1, %r1, %r24;
	setp.lt.s32 	%p2, %r24, 1;
	or.pred  	%p3, %p1, %p2;
	@%p3 bra 	$L__BB1_14;
	add.s32 	%r2, %r24, -1;
	and.b32  	%r3, %r24, 7;
	add.s32 	%r4, %r3, -1;
	and.b32  	%r5, %r24, 3;
	and.b32  	%r6, %r24, 2147483640;
	and.b32  	%r7, %r24, 1;
	neg.s32 	%r8, %r6;
	shl.b32 	%r9, %r24, 3;
	cvta.to.global.u64 	%rd3, %rd4;
	mov.b32 	%r37, 0;
	mul.wide.u32 	%rd41, %r24, 4;
$L__BB1_2:
	setp.lt.u32 	%p4, %r2, 7;
	mul.lo.s32 	%r11, %r37, %r24;
	mov.f32 	%f66, 0f00000000;
	mov.b32 	%r42, 0;
	@%p4 bra 	$L__BB1_5;
	mov.f32 	%f66, 0f00000000;
	mov.u32 	%r38, %r11;
	mov.u32 	%r39, %r1;
	mov.u32 	%r40, %r8;
$L__BB1_4:
	.pragma "nounroll";
	mul.wide.u32 	%rd7, %r38, 4;
	add.s64 	%rd8, %rd2, %rd7;
	ld.global.f32 	%f16, [%rd8];
	mul.wide.s32 	%rd9, %r39, 4;
	add.s64 	%rd10, %rd1, %rd9;
	ld.global.f32 	%f17, [%rd10];
	fma.rn.f32 	%f18, %f16, %f17, %f66;
	ld.global.f32 	%f19, [%rd8+4];
	mul.wide.u32 	%rd11, %r24, 4;
	add.s64 	%rd12, %rd10, %rd11;
	ld.global.f32 	%f20, [%rd12];
	fma.rn.f32 	%f21, %f19, %f20, %f18;
	ld.global.f32 	%f22, [%rd8+8];
	add.s64 	%rd13, %rd12, %rd11;
	ld.global.f32 	%f23, [%rd13];
	fma.rn.f32 	%f24, %f22, %f23, %f21;
	ld.global.f32 	%f25, [%rd8+12];
	add.s64 	%rd14, %rd13, %rd11;
	ld.global.f32 	%f26, [%rd14];
	fma.rn.f32 	%f27, %f25, %f26, %f24;
	ld.global.f32 	%f28, [%rd8+16];
	add.s64 	%rd15, %rd14, %rd11;
	ld.global.f32 	%f29, [%rd15];
	fma.rn.f32 	%f30, %f28, %f29, %f27;
	ld.global.f32 	%f31, [%rd8+20];
	add.s64 	%rd16, %rd15, %rd11;
	ld.global.f32 	%f32, [%rd16];
	fma.rn.f32 	%f33, %f31, %f32, %f30;
	ld.global.f32 	%f34, [%rd8+24];
	add.s64 	%rd17, %rd16, %rd11;
	ld.global.f32 	%f35, [%rd17];
	fma.rn.f32 	%f36, %f34, %f35, %f33;
	ld.global.f32 	%f37, [%rd8+28];
	add.s64 	%rd18, %rd17, %rd11;
	ld.global.f32 	%f38, [%rd18];
	fma.rn.f32 	%f66, %f37, %f38, %f36;
	add.s32 	%r40, %r40, 8;
	add.s32 	%r39, %r39, %r9;
	add.s32 	%r38, %r38, 8;
	setp.ne.s32 	%p5, %r40, 0;
	mov.u32 	%r42, %r6;
	@%p5 bra 	$L__BB1_4;
$L__BB1_5:
	setp.eq.s32 	%p6, %r3, 0;
	@%p6 bra 	$L__BB1_13;
	setp.lt.u32 	%p7, %r4, 3;
	@%p7 bra 	$L__BB1_8;
	add.s32 	%r30, %r42, %r11;
	mul.wide.u32 	%rd19, %r30, 4;
	add.s64 	%rd20, %rd2, %rd19;
	ld.global.f32 	%f40, [%rd20];
	mad.lo.s32 	%r31, %r42, %r24, %r1;
	mul.wide.s32 	%rd21, %r31, 4;
	add.s64 	%rd22, %rd1, %rd21;
	ld.global.f32 	%f41, [%rd22];
	fma.rn.f32 	%f42, %f40, %f41, %f66;
	cvt.u64.u32 	%rd23, %r11;
	cvt.u64.u32 	%rd24, %r42;
	add.s64 	%rd25, %rd24, %rd23;
	shl.b64 	%rd26, %rd25, 2;
	add.s64 	%rd27, %rd2, %rd26;
	ld.global.f32 	%f43, [%rd27+4];
	add.s64 	%rd29, %rd22, %rd41;
	ld.global.f32 	%f44, [%rd29];
	fma.rn.f32 	%f45, %f43, %f44, %f42;
	ld.global.f32 	%f46, [%rd27+8];
	add.s64 	%rd30, %rd29, %rd41;
	ld.global.f32 	%f47, [%rd30];
	fma.rn.f32 	%f48, %f46, %f47, %f45;
	ld.global.f32 	%f49, [%rd27+12];
	add.s64 	%rd31, %rd30, %rd41;
	ld.global.f32 	%f50, [%rd31];
	fma.rn.f32 	%f66, %f49, %f50, %f48;
	add.s32 	%r42, %r42, 4;
$L__BB1_8:
	setp.eq.s32 	%p8, %r5, 0;
	@%p8 bra 	$L__BB1_13;
	setp.eq.s32 	%p9, %r5, 1;
	@%p9 bra 	$L__BB1_11;
	add.s32 	%r32, %r42, %r11;
	mul.wide.u32 	%rd32, %r32, 4;
	add.s64 	%rd33, %rd2, %rd32;
	ld.global.f32 	%f52, [%rd33];
	mad.lo.s32 	%r33, %r42, %r24, %r1;
	mul.wide.s32 	%rd34, %r33, 4;
	add.s64 	%rd35, %rd1, %rd34;
	ld.global.f32 	%f53, [%rd35];
	fma.rn.f32 	%f54, %f52, %f53, %f66;
	cvt.u64.u32 	%rd36, %r11;
	cvt.u64.u32 	%rd37, %r42;
	add.s64 	%rd38, %rd37, %rd36;
	shl.b64 	%rd39, %rd38, 2;
	add.s64 	%rd40, %rd2, %rd39;
	ld.global.f32 	%f55, [%rd40+4];
	add.s64 	%rd42, %rd35, %rd41;
	ld.global.f32 	%f56, [%rd42];
	fma.rn.f32 	%f66, %f55, %f56, %f54;
	add.s32 	%r42, %r42, 2;
$L__BB1_11:
	setp.eq.s32 	%p10, %r7, 0;
	@%p10 bra 	$L__BB1_13;
	add.s32 	%r34, %r42, %r11;
	mul.wide.u32 	%rd43, %r34, 4;
	add.s64 	%rd44, %rd2, %rd43;
	ld.global.f32 	%f57, [%rd44];
	mad.lo.s32 	%r35, %r42, %r24, %r1;
	mul.wide.s32 	%rd45, %r35, 4;
	add.s64 	%rd46, %rd1, %rd45;
	ld.global.f32 	%f58, [%rd46];
	fma.rn.f32 	%f66, %f57, %f58, %f66;
$L__BB1_13:
	add.s32 	%r36, %r11, %r1;
	mul.wide.s32 	%rd47, %r36, 4;
	add.s64 	%rd48, %rd3, %rd47;
	st.global.f32 	[%rd48], %f66;
	add.s32 	%r37, %r37, 1;
	setp.ne.s32 	%p11, %r37, %r24;
	@%p11 bra 	$L__BB1_2;
$L__BB1_14:
	ret;

}
	// .globl	_Z20MatrixVectorMultiplyPfS_S_i
.visible .entry _Z20MatrixVectorMultiplyPfS_S_i(
	.param .u64 .ptr .align 1 _Z20MatrixVectorMultiplyPfS_S_i_param_0,
	.param .u64 .ptr .align 1 _Z20MatrixVectorMultiplyPfS_S_i_param_1,
	.param .u64 .ptr .align 1 _Z20MatrixVectorMultiplyPfS_S_i_param_2,
	.param .u32 _Z20MatrixVectorMultiplyPfS_S_i_param_3
)
{
	.reg .pred 	%p<11>;
	.reg .b32 	%r<37>;
	.reg .b32 	%f<112>;
	.reg .b64 	%rd<31>;

	ld.param.u64 	%rd11, [_Z20MatrixVectorMultiplyPfS_S_i_param_0];
	ld.param.u64 	%rd12, [_Z20MatrixVectorMultiplyPfS_S_i_param_1];
	ld.param.u64 	%rd10, [_Z20MatrixVectorMultiplyPfS_S_i_param_2];
	ld.param.u32 	%r23, [_Z20MatrixVectorMultiplyPfS_S_i_param_3];
	cvta.to.global.u64 	%rd1, %rd12;
	cvta.to.global.u64 	%rd2, %rd11;
	mov.u32 	%r24, %ctaid.x;
	mov.u32 	%r25, %ntid.x;
	mov.u32 	%r26, %tid.x;
	mad.lo.s32 	%r1, %r24, %r25, %r26;
	setp.ge.s32 	%p1, %r1, %r23;
	@%p1 bra 	$L__BB2_15;
	setp.lt.s32 	%p2, %r23, 1;
	mov.f32 	%f111, 0f00000000;
	@%p2 bra 	$L__BB2_14;
	mul.lo.s32 	%r2, %r23, %r1;
	and.b32  	%r3, %r23, 15;
	setp.lt.u32 	%p3, %r23, 16;
	mov.f32 	%f111, 0f00000000;
	mov.b32 	%r33, 0;
	@%p3 bra 	$L__BB2_5;
	and.b32  	%r33, %r23, 2147483632;
	neg.s32 	%r31, %r33;
	add.s64 	%rd3, %rd2, 32;
	add.s64 	%rd29, %rd1, 32;
	mov.f32 	%f111, 0f00000000;
	mov.u32 	%r30, %r2;
$L__BB2_4:
	.pragma "nounroll";
	mul.wide.s32 	%rd13, %r30, 4;
	add.s64 	%rd14, %rd3, %rd13;
	ld.global.f32 	%f18, [%rd14+-32];
	ld.global.f32 	%f19, [%rd29+-32];
	fma.rn.f32 	%f20, %f18, %f19, %f111;
	ld.global.f32 	%f21, [%rd14+-28];
	ld.global.f32 	%f22, [%rd29+-28];
	fma.rn.f32 	%f23, %f21, %f22, %f20;
	ld.global.f32 	%f24, [%rd14+-24];
	ld.global.f32 	%f25, [%rd29+-24];
	fma.rn.f32 	%f26, %f24, %f25, %f23;
	ld.global.f32 	%f27, [%rd14+-20];
	ld.global.f32 	%f28, [%rd29+-20];
	fma.rn.f32 	%f29, %f27, %f28, %f26;
	ld.global.f32 	%f30, [%rd14+-16];
	ld.global.f32 	%f31, [%rd29+-16];
	fma.rn.f32 	%f32, %f30, %f31, %f29;
	ld.global.f32 	%f33, [%rd14+-12];
	ld.global.f32 	%f34, [%rd29+-12];
	fma.rn.f32 	%f35, %f33, %f34, %f32;
	ld.global.f32 	%f36, [%rd14+-8];
	ld.global.f32 	%f37, [%rd29+-8];
	fma.rn.f32 	%f38, %f36, %f37, %f35;
	ld.global.f32 	%f39, [%rd14+-4];
	ld.global.f32 	%f40, [%rd29+-4];
	fma.rn.f32 	%f41, %f39, %f40, %f38;
	ld.global.f32 	%f42, [%rd14];
	ld.global.f32 	%f43, [%rd29];
	fma.rn.f32 	%f44, %f42, %f43, %f41;
	ld.global.f32 	%f45, [%rd14+4];
	ld.global.f32 	%f46, [%rd29+4];
	fma.rn.f32 	%f47, %f45, %f46, %f44;
	ld.global.f32 	%f48, [%rd14+8];
	ld.global.f32 	%f49, [%rd29+8];
	fma.rn.f32 	%f50, %f48, %f49, %f47;
	ld.global.f32 	%f51, [%rd14+12];
	ld.global.f32 	%f52, [%rd29+12];
	fma.rn.f32 	%f53, %f51, %f52, %f50;
	ld.global.f32 	%f54, [%rd14+16];
	ld.global.f32 	%f55, [%rd29+16];
	fma.rn.f32 	%f56, %f54, %f55, %f53;
	ld.global.f32 	%f57, [%rd14+20];
	ld.global.f32 	%f58, [%rd29+20];
	fma.rn.f32 	%f59, %f57, %f58, %f56;
	ld.global.f32 	%f60, [%rd14+24];
	ld.global.f32 	%f61, [%rd29+24];
	fma.rn.f32 	%f62, %f60, %f61, %f59;
	ld.global.f32 	%f63, [%rd14+28];
	ld.global.f32 	%f64, [%rd29+28];
	fma.rn.f32 	%f111, %f63, %f64, %f62;
	add.s32 	%r31, %r31, 16;
	add.s32 	%r30, %r30, 16;
	add.s64 	%rd29, %rd29, 64;
	setp.ne.s32 	%p4, %r31, 0;
	@%p4 bra 	$L__BB2_4;
$L__BB2_5:
	setp.eq.s32 	%p5, %r3, 0;
	@%p5 bra 	$L__BB2_14;
	and.b32  	%r11, %r23, 7;
	setp.lt.u32 	%p6, %r3, 8;
	@%p6 bra 	$L__BB2_8;
	add.s32 	%r28, %r33, %r2;
	mul.wide.s32 	%rd15, %r28, 4;
	add.s64 	%rd16, %rd2, %rd15;
	ld.global.f32 	%f66, [%rd16];
	mul.wide.u32 	%rd17, %r33, 4;
	add.s64 	%rd18, %rd1, %rd17;
	ld.global.f32 	%f67, [%rd18];
	fma.rn.f32 	%f68, %f66, %f67, %f111;
	ld.global.f32 	%f69, [%rd16+4];
	ld.global.f32 	%f70, [%rd18+4];
	fma.rn.f32 	%f71, %f69, %f70, %f68;
	ld.global.f32 	%f72, [%rd16+8];
	ld.global.f32 	%f73, [%rd18+8];
	fma.rn.f32 	%f74, %f72, %f73, %f71;
	ld.global.f32 	%f75, [%rd16+12];
	ld.global.f32 	%f76, [%rd18+12];
	fma.rn.f32 	%f77, %f75, %f76, %f74;
	ld.global.f32 	%f78, [%rd16+16];
	ld.global.f32 	%f79, [%rd18+16];
	fma.rn.f32 	%f80, %f78, %f79, %f77;
	ld.global.f32 	%f81, [%rd16+20];
	ld.global.f32 	%f82, [%rd18+20];
	fma.rn.f32 	%f83, %f81, %f82, %f80;
	ld.global.f32 	%f84, [%rd16+24];
	ld.global.f32 	%f85, [%rd18+24];
	fma.rn.f32 	%f86, %f84, %f85, %f83;
	ld.global.f32 	%f87, [%rd16+28];
	ld.global.f32 	%f88, [%rd18+28];
	fma.rn.f32 	%f111, %f87, %f88, %f86;
	add.s32 	%r33, %r33, 8;
$L__BB2_8:
	setp.eq.s32 	%p7, %r11, 0;
	@%p7 bra 	$L__BB2_14;
	and.b32  	%r14, %r23, 3;
	setp.lt.u32 	%p8, %r11, 4;
	@%p8 bra 	$L__BB2_11;
	add.s32 	%r29, %r33, %r2;
	mul.wide.s32 	%rd19, %r29, 4;
	add.s64 	%rd20, %rd2, %rd19;
	ld.global.f32 	%f90, [%rd20];
	mul.wide.u32 	%rd21, %r33, 4;
	add.s64 	%rd22, %rd1, %rd21;
	ld.global.f32 	%f91, [%rd22];
	fma.rn.f32 	%f92, %f90, %f91, %f111;
	ld.global.f32 	%f93, [%rd20+4];
	ld.global.f32 	%f94, [%rd22+4];
	fma.rn.f32 	%f95, %f93, %f94, %f92;
	ld.global.f32 	%f96, [%rd20+8];
	ld.global.f32 	%f97, [%rd22+8];
	fma.rn.f32 	%f98, %f96, %f97, %f95;
	ld.global.f32 	%f99, [%rd20+12];
	ld.global.f32 	%f100, [%rd22+12];
	fma.rn.f32 	%f111, %f99, %f100, %f98;
	add.s32 	%r33, %r33, 4;
$L__BB2_11:
	setp.eq.s32 	%p9, %r14, 0;
	@%p9 bra 	$L__BB2_14;
	mul.wide.u32 	%rd23, %r33, 4;
	add.s64 	%rd30, %rd1, %rd23;
	add.s32 	%r36, %r33, %r2;
	neg.s32 	%r35, %r14;
$L__BB2_13:
	.pragma "nounroll";
	mul.wide.s32 	%rd24, %r36, 4;
	add.s64 	%rd25, %rd2, %rd24;
	ld.global.f32 	%f101, [%rd25];
	ld.global.f32 	%f102, [%rd30];
	fma.rn.f32 	%f111, %f101, %f102, %f111;
	add.s64 	%rd30, %rd30, 4;
	add.s32 	%r36, %r36, 1;
	add.s32 	%r35, %r35, 1;
	setp.ne.s32 	%p10, %r35, 0;
	@%p10 bra 	$L__BB2_13;
$L__BB2_14:
	cvta.to.global.u64 	%rd26, %rd10;
	mul.wide.s32 	%rd27, %r1, 4;
	add.s64 	%rd28, %rd26, %rd27;
	st.global.f32 	[%rd28], %f111;
$L__BB2_15:
	ret;

}


// ===== COMPILED SASS (sm_100) =====

	.target	sm_100

	.elftype	@"ET_EXEC"


//--------------------- .note.nv.tkinfo           --------------------------
	.section	.note.nv.tkinfo,"",@"SHT_NOTE"
	.sectionflags	@"SHF_NOTE_NV_TKINFO"
	.tkinfo
        /*0018*/ 	.word	0x00000002
        /*0030*/ 	.string	""
        /*0030*/ 	.string	"ptxas"
        /*0030*/ 	.string	"Cuda compilation tools, release 13.0, V13.0.88"
        /*0030*/ 	.string	"Build cuda_13.0.r13.0/compiler.36424714_0"
        /*0030*/ 	.string	"-arch sm_100 -m 64 "



//--------------------- .note.nv.cuinfo           --------------------------
	.section	.note.nv.cuinfo,"",@"SHT_NOTE"
	.sectionflags	@"SHF_NOTE_NV_CUINFO"
        /*0018*/ 	.short	0x0002
        /*001a*/ 	.short	0x0064
        /*001c*/ 	.short	0x0082
	.zero		2


//--------------------- .nv.info                  --------------------------
	.section	.nv.info,"",@"SHT_CUDA_INFO"
	.align	4


	//----- nvinfo : EIATTR_REGCOUNT
	.align		4
        /*0000*/ 	.byte	0x04, 0x2f
        /*0002*/ 	.short	(.L_1 - .L_0)
	.align		4
.L_0:
        /*0004*/ 	.word	index@(_Z17MatrxiMultiplyRowPfS_S_i)
        /*0008*/ 	.word	0x00000020


	//----- nvinfo : EIATTR_FRAME_SIZE
	.align		4
.L_1:
        /*000c*/ 	.byte	0x04, 0x11
        /*000e*/ 	.short	(.L_3 - .L_2)
	.align		4
.L_2:
        /*0010*/ 	.word	index@(_Z17MatrxiMultiplyRowPfS_S_i)
        /*0014*/ 	.word	0x00000000


	//----- nvinfo : EIATTR_REGCOUNT
	.align		4
.L_3:
        /*0018*/ 	.byte	0x04, 0x2f
        /*001a*/ 	.short	(.L_5 - .L_4)
	.align		4
.L_4:
        /*001c*/ 	.word	index@(_Z17MatrxiMultiplyColPfS_S_i)
        /*0020*/ 	.word	0x00000020


	//----- nvinfo : EIATTR_FRAME_SIZE
	.align		4
.L_5:
        /*0024*/ 	.byte	0x04, 0x11
        /*0026*/ 	.short	(.L_7 - .L_6)
	.align		4
.L_6:
        /*0028*/ 	.word	index@(_Z17MatrxiMultiplyColPfS_S_i)
        /*002c*/ 	.word	0x00000000


	//----- nvinfo : EIATTR_REGCOUNT
	.align		4
.L_7:
        /*0030*/ 	.byte	0x04, 0x2f
        /*0032*/ 	.short	(.L_9 - .L_8)
	.align		4
.L_8:
        /*0034*/ 	.word	index@(_Z20MatrixVectorMultiplyPfS_S_i)
        /*0038*/ 	.word	0x0000001e


	//----- nvinfo : EIATTR_FRAME_SIZE
	.align		4
.L_9:
        /*003c*/ 	.byte	0x04, 0x11
        /*003e*/ 	.short	(.L_11 - .L_10)
	.align		4
.L_10:
        /*0040*/ 	.word	index@(_Z20MatrixVectorMultiplyPfS_S_i)
        /*0044*/ 	.word	0x00000000


	//----- nvinfo : EIATTR_MIN_STACK_SIZE
	.align		4
.L_11:
        /*0048*/ 	.byte	0x04, 0x12
        /*004a*/ 	.short	(.L_13 - .L_12)
	.align		4
.L_12:
        /*004c*/ 	.word	index@(_Z20MatrixVectorMultiplyPfS_S_i)
        /*0050*/ 	.word	0x00000000


	//----- nvinfo : EIATTR_MIN_STACK_SIZE
	.align		4
.L_13:
        /*0054*/ 	.byte	0x04, 0x12
        /*0056*/ 	.short	(.L_15 - .L_14)
	.align		4
.L_14:
        /*0058*/ 	.word	index@(_Z17MatrxiMultiplyColPfS_S_i)
        /*005c*/ 	.word	0x00000000


	//----- nvinfo : EIATTR_MIN_STACK_SIZE
	.align		4
.L_15:
        /*0060*/ 	.byte	0x04, 0x12
        /*0062*/ 	.short	(.L_17 - .L_16)
	.align		4
.L_16:
        /*0064*/ 	.word	index@(_Z17MatrxiMultiplyRowPfS_S_i)
        /*0068*/ 	.word	0x00000000
.L_17:


//--------------------- .nv.compat                --------------------------
	.section	.nv.compat,"",@"SHT_CUDA_COMPAT_INFO"
	.align	4
        /*0000*/ 	.byte	0x02, 0x09, 0x00, 0x00, 0x02, 0x02, 0x01, 0x00, 0x02, 0x05, 0x05, 0x00, 0x03, 0x07, 0x01, 0x01
        /*0010*/ 	.byte	0x02, 0x03, 0x00, 0x00, 0x02, 0x06, 0x01, 0x00, 0x04, 0x0b, 0x08, 0x00, 0x09, 0x00, 0x00, 0x00
        /*0020*/ 	.byte	0x00, 0x00, 0x00, 0x00


//--------------------- .nv.info._Z20MatrixVectorMultiplyPfS_S_i --------------------------
	.section	.nv.info._Z20MatrixVectorMultiplyPfS_S_i,"",@"SHT_CUDA_INFO"
	.sectionflags	@""
	.align	4


	//----- nvinfo : EIATTR_CUDA_API_VERSION
	.align		4
        /*0000*/ 	.byte	0x04, 0x37
        /*0002*/ 	.short	(.L_19 - .L_18)
.L_18:
        /*0004*/ 	.word	0x00000082


	//----- nvinfo : EIATTR_KPARAM_INFO
	.align		4
.L_19:
        /*0008*/ 	.byte	0x04, 0x17
        /*000a*/ 	.short	(.L_21 - .L_20)
.L_20:
        /*000c*/ 	.word	0x00000000
        /*0010*/ 	.short	0x0003
        /*0012*/ 	.short	0x0018
        /*0014*/ 	.byte	0x00, 0xf0, 0x11, 0x00


	//----- nvinfo : EIATTR_KPARAM_INFO
	.align		4
.L_21:
        /*0018*/ 	.byte	0x04, 0x17
        /*001a*/ 	.short	(.L_23 - .L_22)
.L_22:
        /*001c*/ 	.word	0x00000000
        /*0020*/ 	.short	0x0002
        /*0022*/ 	.short	0x0010
        /*0024*/ 	.byte	0x00, 0xf5, 0x21, 0x00


	//----- nvinfo : EIATTR_KPARAM_INFO
	.align		4
.L_23:
        /*0028*/ 	.byte	0x04, 0x17
        /*002a*/ 	.short	(.L_25 - .L_24)
.L_24:
        /*002c*/ 	.word	0x00000000
        /*0030*/ 	.short	0x0001
        /*0032*/ 	.short	0x0008
        /*0034*/ 	.byte	0x00, 0xf5, 0x21, 0x00


	//----- nvinfo : EIATTR_KPARAM_INFO
	.align		4
.L_25:
        /*0038*/ 	.byte	0x04, 0x17
        /*003a*/ 	.short	(.L_27 - .L_26)
.L_26:
        /*003c*/ 	.word	0x00000000
        /*0040*/ 	.short	0x0000
        /*0042*/ 	.short	0x0000
        /*0044*/ 	.byte	0x00, 0xf5, 0x21, 0x00


	//----- nvinfo : EIATTR_SPARSE_MMA_MASK
	.align		4
.L_27:
        /*0048*/ 	.byte	0x03, 0x50
        /*004a*/ 	.short	0x0000


	//----- nvinfo : EIATTR_MAXREG_COUNT
	.align		4
        /*004c*/ 	.byte	0x03, 0x1b
        /*004e*/ 	.short	0x00ff


	//----- nvinfo : EIATTR_MERCURY_ISA_VERSION
	.align		4
        /*0050*/ 	.byte	0x03, 0x5f
        /*0052*/ 	.short	0x0101


	//----- nvinfo : EIATTR_VRC_CTA_INIT_COUNT
	.align		4
        /*0054*/ 	.byte	0x02, 0x4a
	.zero		1
	.zero		1


	//----- nvinfo : EIATTR_EXIT_INSTR_OFFSETS
	.align		4
        /*0058*/ 	.byte	0x04, 0x1c
        /*005a*/ 	.short	(.L_29 - .L_28)


	//   ....[0]....
.L_28:
        /*005c*/ 	.word	0x00000070


	//   ....[1]....
        /*0060*/ 	.word	0x00000a80


	//----- nvinfo : EIATTR_CBANK_PARAM_SIZE
	.align		4
.L_29:
        /*0064*/ 	.byte	0x03, 0x19
        /*0066*/ 	.short	0x001c


	//----- nvinfo : EIATTR_PARAM_CBANK
	.align		4
        /*0068*/ 	.byte	0x04, 0x0a
        /*006a*/ 	.short	(.L_31 - .L_30)
	.align		4
.L_30:
        /*006c*/ 	.word	index@(.nv.constant0._Z20MatrixVectorMultiplyPfS_S_i)
        /*0070*/ 	.short	0x0380
        /*0072*/ 	.short	0x001c


	//----- nvinfo : EIATTR_SW_WAR
	.align		4
.L_31:
        /*0074*/ 	.byte	0x04, 0x36
        /*0076*/ 	.short	(.L_33 - .L_32)
.L_32:
        /*0078*/ 	.word	0x00000008
.L_33:


//--------------------- .nv.info._Z17MatrxiMultiplyColPfS_S_i --------------------------
	.section	.nv.info._Z17MatrxiMultiplyColPfS_S_i,"",@"SHT_CUDA_INFO"
	.sectionflags	@""
	.align	4


	//----- nvinfo : EIATTR_CUDA_API_VERSION
	.align		4
        /*0000*/ 	.byte	0x04, 0x37
        /*0002*/ 	.short	(.L_35 - .L_34)
.L_34:
        /*0004*/ 	.word	0x00000082


	//----- nvinfo : EIATTR_KPARAM_INFO
	.align		4
.L_35:
        /*0008*/ 	.byte	0x04, 0x17
        /*000a*/ 	.short	(.L_37 - .L_36)
.L_36:
        /*000c*/ 	.word	0x00000000
        /*0010*/ 	.short	0x0003
        /*0012*/ 	.short	0x0018
        /*0014*/ 	.byte	0x00, 0xf0, 0x11, 0x00


	//----- nvinfo : EIATTR_KPARAM_INFO
	.align		4
.L_37:
        /*0018*/ 	.byte	0x04, 0x17
        /*001a*/ 	.short	(.L_39 - .L_38)
.L_38:
        /*001c*/ 	.word	0x00000000
        /*0020*/ 	.short	0x0002
        /*0022*/ 	.short	0x0010
        /*0024*/ 	.byte	0x00, 0xf5, 0x21, 0x00


	//----- nvinfo : EIATTR_KPARAM_INFO
	.align		4
.L_39:
        /*0028*/ 	.byte	0x04, 0x17
        /*002a*/ 	.short	(.L_41 - .L_40)
.L_40:
        /*002c*/ 	.word	0x00000000
        /*0030*/ 	.short	0x0001
        /*0032*/ 	.short	0x0008
        /*0034*/ 	.byte	0x00, 0xf5, 0x21, 0x00


	//----- nvinfo : EIATTR_KPARAM_INFO
	.align		4
.L_41:
        /*0038*/ 	.byte	0x04, 0x17
        /*003a*/ 	.short	(.L_43 - .L_42)
.L_42:
        /*003c*/ 	.word	0x00000000
        /*0040*/ 	.short	0x0000
        /*0042*/ 	.short	0x0000
        /*0044*/ 	.byte	0x00, 0xf5, 0x21, 0x00


	//----- nvinfo : EIATTR_SPARSE_MMA_MASK
	.align		4
.L_43:
        /*0048*/ 	.byte	0x03, 0x50
        /*004a*/ 	.short	0x0000


	//----- nvinfo : EIATTR_MAXREG_COUNT
	.align		4
        /*004c*/ 	.byte	0x03, 0x1b
        /*004e*/ 	.short	0x00ff


	//----- nvinfo : EIATTR_MERCURY_ISA_VERSION
	.align		4
        /*0050*/ 	.byte	0x03, 0x5f
        /*0052*/ 	.short	0x0101


	//----- nvinfo : EIATTR_VRC_CTA_INIT_COUNT
	.align		4
        /*0054*/ 	.byte	0x02, 0x4a
	.zero		1
	.zero		1


	//----- nvinfo : EIATTR_EXIT_INSTR_OFFSETS
	.align		4
        /*0058*/ 	.byte	0x04, 0x1c
        /*005a*/ 	.short	(.L_45 - .L_44)


	//   ....[0]....
.L_44:
        /*005c*/ 	.word	0x00000080


	//   ....[1]....
        /*0060*/ 	.word	0x000008a0


	//----- nvinfo : EIATTR_CBANK_PARAM_SIZE
	.align		4
.L_45:
        /*0064*/ 	.byte	0x03, 0x19
        /*0066*/ 	.short	0x001c


	//----- nvinfo : EIATTR_PARAM_CBANK
	.align		4
        /*0068*/ 	.byte	0x04, 0x0a
        /*006a*/ 	.short	(.L_47 - .L_46)
	.align		4
.L_46:
        /*006c*/ 	.word	index@(.nv.constant0._Z17MatrxiMultiplyColPfS_S_i)
        /*0070*/ 	.short	0x0380
        /*0072*/ 	.short	0x001c


	//----- nvinfo : EIATTR_SW_WAR
	.align		4
.L_47:
        /*0074*/ 	.byte	0x04, 0x36
        /*0076*/ 	.short	(.L_49 - .L_48)
.L_48:
        /*0078*/ 	.word	0x00000008
.L_49:


//--------------------- .nv.info._Z17MatrxiMultiplyRowPfS_S_i --------------------------
	.section	.nv.info._Z17MatrxiMultiplyRowPfS_S_i,"",@"SHT_CUDA_INFO"
	.sectionflags	@""
	.align	4


	//----- nvinfo : EIATTR_CUDA_API_VERSION
	.align		4
        /*0000*/ 	.byte	0x04, 0x37
        /*0002*/ 	.short	(.L_51 - .L_50)
.L_50:
        /*0004*/ 	.word	0x00000082


	//----- nvinfo : EIATTR_KPARAM_INFO
	.align		4
.L_51:
        /*0008*/ 	.byte	0x04, 0x17
        /*000a*/ 	.short	(.L_53 - .L_52)
.L_52:
        /*000c*/ 	.word	0x00000000
        /*0010*/ 	.short	0x0003
        /*0012*/ 	.short	0x0018
        /*0014*/ 	.byte	0x00, 0xf0, 0x11, 0x00


	//----- nvinfo : EIATTR_KPARAM_INFO
	.align		4
.L_53:
        /*0018*/ 	.byte	0x04, 0x17
        /*001a*/ 	.short	(.L_55 - .L_54)
.L_54:
        /*001c*/ 	.word	0x00000000
        /*0020*/ 	.short	0x0002
        /*0022*/ 	.short	0x0010
        /*0024*/ 	.byte	0x00, 0xf5, 0x21, 0x00


	//----- nvinfo : EIATTR_KPARAM_INFO
	.align		4
.L_55:
        /*0028*/ 	.byte	0x04, 0x17
        /*002a*/ 	.short	(.L_57 - .L_56)
.L_56:
        /*002c*/ 	.word	0x00000000
        /*0030*/ 	.short	0x0001
        /*0032*/ 	.short	0x0008
        /*0034*/ 	.byte	0x00, 0xf5, 0x21, 0x00


	//----- nvinfo : EIATTR_KPARAM_INFO
	.align		4
.L_57:
        /*0038*/ 	.byte	0x04, 0x17
        /*003a*/ 	.short	(.L_59 - .L_58)
.L_58:
        /*003c*/ 	.word	0x00000000
        /*0040*/ 	.short	0x0000
        /*0042*/ 	.short	0x0000
        /*0044*/ 	.byte	0x00, 0xf5, 0x21, 0x00


	//----- nvinfo : EIATTR_SPARSE_MMA_MASK
	.align		4
.L_59:
        /*0048*/ 	.byte	0x03, 0x50
        /*004a*/ 	.short	0x0000


	//----- nvinfo : EIATTR_MAXREG_COUNT
	.align		4
        /*004c*/ 	.byte	0x03, 0x1b
        /*004e*/ 	.short	0x00ff


	//----- nvinfo : EIATTR_MERCURY_ISA_VERSION
	.align		4
        /*0050*/ 	.byte	0x03, 0x5f
        /*0052*/ 	.short	0x0101


	//----- nvinfo : EIATTR_VRC_CTA_INIT_COUNT
	.align		4
        /*0054*/ 	.byte	0x02, 0x4a
	.zero		1
	.zero		1


	//----- nvinfo : EIATTR_EXIT_INSTR_OFFSETS
	.align		4
        /*0058*/ 	.byte	0x04, 0x1c
        /*005a*/ 	.short	(.L_61 - .L_60)


	//   ....[0]....
.L_60:
        /*005c*/ 	.word	0x00000080


	//   ....[1]....
        /*0060*/ 	.word	0x00000950


	//----- nvinfo : EIATTR_CBANK_PARAM_SIZE
	.align		4
.L_61:
        /*0064*/ 	.byte	0x03, 0x19
        /*0066*/ 	.short	0x001c


	//----- nvinfo : EIATTR_PARAM_CBANK
	.align		4
        /*0068*/ 	.byte	0x04, 0x0a
        /*006a*/ 	.short	(.L_63 - .L_62)
	.align		4
.L_62:
        /*006c*/ 	.word	index@(.nv.constant0._Z17MatrxiMultiplyRowPfS_S_i)
        /*0070*/ 	.short	0x0380
        /*0072*/ 	.short	0x001c


	//----- nvinfo : EIATTR_SW_WAR
	.align		4
.L_63:
        /*0074*/ 	.byte	0x04, 0x36
        /*0076*/ 	.short	(.L_65 - .L_64)
.L_64:
        /*0078*/ 	.word	0x00000008
.L_65:


//--------------------- .nv.callgraph             --------------------------
	.section	.nv.callgraph,"",@"SHT_CUDA_CALLGRAPH"
	.align	4
	.sectionentsize	8
	.align		4
        /*0000*/ 	.word	0x00000000
	.align		4
        /*0004*/ 	.word	0xffffffff
	.align		4
        /*0008*/ 	.word	0x00000000
	.align		4
        /*000c*/ 	.word	0xfffffffe
	.align		4
        /*0010*/ 	.word	0x00000000
	.align		4
        /*0014*/ 	.word	0xfffffffd
	.align		4
        /*0018*/ 	.word	0x00000000
	.align		4
        /*001c*/ 	.word	0xfffffffc


//--------------------- .text._Z20MatrixVectorMultiplyPfS_S_i --------------------------
	.section	.text._Z20MatrixVectorMultiplyPfS_S_i,"ax",@progbits
	.align	128
        .global         _Z20MatrixVectorMultiplyPfS_S_i
        .type           _Z20MatrixVectorMultiplyPfS_S_i,@function
        .size           _Z20MatrixVectorMultiplyPfS_S_i,(.L_x_19 - _Z20MatrixVectorMultiplyPfS_S_i)
        .other          _Z20MatrixVectorMultiplyPfS_S_i,@"STO_CUDA_ENTRY STV_DEFAULT"
_Z20MatrixVectorMultiplyPfS_S_i:
.text._Z20MatrixVectorMultiplyPfS_S_i:
[----:B------:R-:W-:Y:S01]  /*0000*/  LDC R1, c[0x0][0x37c] ;  /* 0x0000df00ff017b82 */ /* 0x000fe20000000800 */
[----:B------:R-:W0:Y:S07]  /*0010*/  S2R R3, SR_TID.X ;  /* 0x0000000000037919 */ /* 0x000e2e0000002100 */
[----:B------:R-:W0:Y:S01]  /*0020*/  S2UR UR4, SR_CTAID.X ;  /* 0x00000000000479c3 */ /* 0x000e220000002500 */
[----:B------:R-:W1:Y:S07]  /*0030*/  LDCU UR16, c[0x0][0x398] ;  /* 0x00007300ff1077ac */ /* 0x000e6e0008000800 */
[----:B------:R-:W0:Y:S02]  /*0040*/  LDC R0, c[0x0][0x360] ;  /* 0x0000d800ff007b82 */ /* 0x000e240000000800 */
[----:B0-----:R-:W-:-:S05]  /*0050*/  IMAD R0, R0, UR4, R3 ;  /* 0x0000000400007c24 */ /* 0x001fca000f8e0203 */
[----:B-1----:R-:W-:-:S13]  /*0060*/  ISETP.GE.AND P0, PT, R0, UR16, PT ;  /* 0x0000001000007c0c */ /* 0x002fda000bf06270 */
[----:B------:R-:W-:Y:S05]  /*0070*/  @P0 EXIT ;  /* 0x000000000000094d */ /* 0x000fea0003800000 */
[----:B------:R-:W-:Y:S01]  /*0080*/  UISETP.GE.AND UP0, UPT, UR16, 0x1, UPT ;  /* 0x000000011000788c */ /* 0x000fe2000bf06270 */
[----:B------:R-:W-:Y:S01]  /*0090*/  HFMA2 R15, -RZ, RZ, 0, 0 ;  /* 0x00000000ff0f7431 */ /* 0x000fe200000001ff */
[----:B------:R-:W0:Y:S07]  /*00a0*/  LDCU.64 UR14, c[0x0][0x358] ;  /* 0x00006b00ff0e77ac */ /* 0x000e2e0008000a00 */
[----:B------:R-:W-:Y:S05]  /*00b0*/  BRA.U !UP0, `(.L_x_0) ;  /* 0x0000000908647547 */ /* 0x000fea000b800000 */
[----:B------:R-:W-:Y:S02]  /*00c0*/  UISETP.GE.U32.AND UP1, UPT, UR16, 0x10, UPT ;  /* 0x000000101000788c */ /* 0x000fe4000bf26070 */
[----:B------:R-:W-:Y:S01]  /*00d0*/  IMAD R7, R0, UR16, RZ ;  /* 0x0000001000077c24 */ /* 0x000fe2000f8e02ff */
[----:B------:R-:W-:Y:S01]  /*00e0*/  ULOP3.LUT UR12, UR16, 0xf, URZ, 0xc0, !UPT ;  /* 0x0000000f100c7892 */ /* 0x000fe2000f8ec0ff */
[----:B------:R-:W-:Y:S02]  /*00f0*/  MOV R15, RZ ;  /* 0x000000ff000f7202 */ /* 0x000fe40000000f00 */
[----:B------:R-:W-:Y:S01]  /*0100*/  MOV R8, RZ ;  /* 0x000000ff00087202 */ /* 0x000fe20000000f00 */
[----:B------:R-:W-:Y:S02]  /*0110*/  UISETP.NE.AND UP0, UPT, UR12, URZ, UPT ;  /* 0x000000ff0c00728c */ /* 0x000fe4000bf05270 */
[----:B------:R-:W-:Y:S09]  /*0120*/  BRA.U !UP1, `(.L_x_1) ;  /* 0x0000000509147547 */ /* 0x000ff2000b800000 */
[----:B------:R-:W1:Y:S01]  /*0130*/  LDCU.128 UR8, c[0x0][0x380] ;  /* 0x00007000ff0877ac */ /* 0x000e620008000c00 */
[----:B------:R-:W-:Y:S02]  /*0140*/  MOV R15, RZ ;  /* 0x000000ff000f7202 */ /* 0x000fe40000000f00 */
[----:B------:R-:W-:Y:S01]  /*0150*/  MOV R6, R7 ;  /* 0x0000000700067202 */ /* 0x000fe20000000f00 */
[----:B------:R-:W-:-:S06]  /*0160*/  ULOP3.LUT UR13, UR16, 0x7ffffff0, URZ, 0xc0, !UPT ;  /* 0x7ffffff0100d7892 */ /* 0x000fcc000f8ec0ff */
[----:B------:R-:W-:Y:S01]  /*0170*/  MOV R8, UR13 ;  /* 0x0000000d00087c02 */ /* 0x000fe20008000f00 */
[----:B-1----:R-:W-:Y:S02]  /*0180*/  UIADD3 UR4, UP2, UPT, UR10, 0x20, URZ ;  /* 0x000000200a047890 */ /* 0x002fe4000ff5e0ff */
[----:B------:R-:W-:Y:S02]  /*0190*/  UIADD3 UR6, UP1, UPT, UR8, 0x20, URZ ;  /* 0x0000002008067890 */ /* 0x000fe4000ff3e0ff */
[----:B------:R-:W-:Y:S02]  /*01a0*/  UIADD3.X UR5, UPT, UPT, URZ, UR11, URZ, UP2, !UPT ;  /* 0x0000000bff057290 */ /* 0x000fe400097fe4ff */
[----:B------:R-:W-:Y:S01]  /*01b0*/  MOV R2, UR4 ;  /* 0x0000000400027c02 */ /* 0x000fe20008000f00 */
[----:B------:R-:W-:Y:S02]  /*01c0*/  UIADD3 UR8, UPT, UPT, -UR13, URZ, URZ ;  /* 0x000000ff0d087290 */ /* 0x000fe4000fffe1ff */
[----:B------:R-:W-:Y:S01]  /*01d0*/  UIADD3.X UR7, UPT, UPT, URZ, UR9, URZ, UP1, !UPT ;  /* 0x00000009ff077290 */ /* 0x000fe20008ffe4ff */
[----:B------:R-:W-:-:S11]  /*01e0*/  MOV R3, UR5 ;  /* 0x0000000500037c02 */ /* 0x000fd60008000f00 */
.L_x_2:
[----:B------:R-:W-:Y:S01]  /*01f0*/  MOV R4, UR6 ;  /* 0x0000000600047c02 */ /* 0x000fe20008000f00 */
[----:B0-----:R-:W2:Y:S01]  /*0200*/  LDG.E R17, desc[UR14][R2.64+-0x20] ;  /* 0xffffe00e02117981 */ /* 0x001ea2000c1e1900 */
[----:B------:R-:W-:-:S03]  /*0210*/  MOV R5, UR7 ;  /* 0x0000000700057c02 */ /* 0x000fc60008000f00 */
[----:B------:R-:W3:Y:S01]  /*0220*/  LDG.E R25, desc[UR14][R2.64+-0x1c] ;  /* 0xffffe40e02197981 */ /* 0x000ee2000c1e1900 */
[----:B------:R-:W-:-:S03]  /*0230*/  IMAD.WIDE R4, R6, 0x4, R4 ;  /* 0x0000000406047825 */ /* 0x000fc600078e0204 */
[----:B------:R-:W4:Y:S04]  /*0240*/  LDG.E R19, desc[UR14][R2.64+-0x18] ;  /* 0xffffe80e02137981 */ /* 0x000f28000c1e1900 */
[----:B------:R-:W2:Y:S04]  /*0250*/  LDG.E R16, desc[UR14][R4.64+-0x20] ;  /* 0xffffe00e04107981 */ /* 0x000ea8000c1e1900 */
[----:B------:R-:W3:Y:S04]  /*0260*/  LDG.E R18, desc[UR14][R4.64+-0x1c] ;  /* 0xffffe40e04127981 */ /* 0x000ee8000c1e1900 */
[----:B------:R-:W4:Y:S04]  /*0270*/  LDG.E R20, desc[UR14][R4.64+-0x18] ;  /* 0xffffe80e04147981 */ /* 0x000f28000c1e1900 */
[----:B------:R-:W5:Y:S04]  /*0280*/  LDG.E R22, desc[UR14][R2.64+-0x14] ;  /* 0xffffec0e02167981 */ /* 0x000f68000c1e1900 */
        /* <DEDUP_REMOVED lines=8> */
[----:B------:R-:W5:Y:S01]  /*0310*/  LDG.E R14, desc[UR14][R4.64+-0x4] ;  /* 0xfffffc0e040e7981 */ /* 0x000f62000c1e1900 */
[----:B--2---:R-:W-:-:S03]  /*0320*/  FFMA R17, R16, R17, R15 ;  /* 0x0000001110117223 */ /* 0x004fc6000000000f */
[----:B------:R-:W2:Y:S04]  /*0330*/  LDG.E R15, desc[UR14][R2.64] ;  /* 0x0000000e020f7981 */ /* 0x000ea8000c1e1900 */
[----:B------:R-:W2:Y:S01]  /*0340*/  LDG.E R16, desc[UR14][R4.64] ;  /* 0x0000000e04107981 */ /* 0x000ea2000c1e1900 */
[----:B---3--:R-:W-:-:S03]  /*0350*/  FFMA R25, R18, R25, R17 ;  /* 0x0000001912197223 */ /* 0x008fc60000000011 */
[----:B------:R-:W3:Y:S01]  /*0360*/  LDG.E R17, desc[UR14][R2.64+0x4] ;  /* 0x0000040e02117981 */ /* 0x000ee2000c1e1900 */
[----:B----4-:R-:W-:-:S03]  /*0370*/  FFMA R26, R20, R19, R25 ;  /* 0x00000013141a7223 */ /* 0x010fc60000000019 */
[----:B------:R-:W3:Y:S04]  /*0380*/  LDG.E R18, desc[UR14][R4.64+0x4] ;  /* 0x0000040e04127981 */ /* 0x000ee8000c1e1900 */
[----:B------:R-:W4:Y:S01]  /*0390*/  LDG.E R20, desc[UR14][R2.64+0x8] ;  /* 0x0000080e02147981 */ /* 0x000f22000c1e1900 */
[----:B-----5:R-:W-:-:S03]  /*03a0*/  FFMA R25, R21, R22, R26 ;  /* 0x0000001615197223 */ /* 0x020fc6000000001a */
[----:B------:R-:W4:Y:S04]  /*03b0*/  LDG.E R19, desc[UR14][R4.64+0x8] ;  /* 0x0000080e04137981 */ /* 0x000f28000c1e1900 */
[----:B------:R-:W5:Y:S01]  /*03c0*/  LDG.E R22, desc[UR14][R2.64+0xc] ;  /* 0x00000c0e02167981 */ /* 0x000f62000c1e1900 */
[----:B------:R-:W-:-:S03]  /*03d0*/  FFMA R25, R24, R23, R25 ;  /* 0x0000001718197223 */ /* 0x000fc60000000019 */
[----:B------:R-:W5:Y:S04]  /*03e0*/  LDG.E R21, desc[UR14][R4.64+0xc] ;  /* 0x00000c0e04157981 */ /* 0x000f68000c1e1900 */
[----:B------:R-:W5:Y:S01]  /*03f0*/  LDG.E R24, desc[UR14][R2.64+0x10] ;  /* 0x0000100e02187981 */ /* 0x000f62000c1e1900 */
[----:B------:R-:W-:-:S03]  /*0400*/  FFMA R25, R10, R9, R25 ;  /* 0x000000090a197223 */ /* 0x000fc60000000019 */
[----:B------:R-:W5:Y:S04]  /*0410*/  LDG.E R23, desc[UR14][R4.64+0x10] ;  /* 0x0000100e04177981 */ /* 0x000f68000c1e1900 */
[----:B------:R-:W5:Y:S01]  /*0420*/  LDG.E R10, desc[UR14][R2.64+0x14] ;  /* 0x0000140e020a7981 */ /* 0x000f62000c1e1900 */
[----:B------:R-:W-:-:S03]  /*0430*/  FFMA R27, R12, R11, R25 ;  /* 0x0000000b0c1b7223 */ /* 0x000fc60000000019 */
[----:B------:R-:W5:Y:S04]  /*0440*/  LDG.E R9, desc[UR14][R4.64+0x14] ;  /* 0x0000140e04097981 */ /* 0x000f68000c1e1900 */
[----:B------:R-:W5:Y:S04]  /*0450*/  LDG.E R11, desc[UR14][R2.64+0x18] ;  /* 0x0000180e020b7981 */ /* 0x000f68000c1e1900 */
[----:B------:R-:W5:Y:S04]  /*0460*/  LDG.E R12, desc[UR14][R4.64+0x18] ;  /* 0x0000180e040c7981 */ /* 0x000f68000c1e1900 */
[----:B------:R-:W5:Y:S04]  /*0470*/  LDG.E R25, desc[UR14][R4.64+0x1c] ;  /* 0x00001c0e04197981 */ /* 0x000f68000c1e1900 */
[----:B------:R0:W5:Y:S01]  /*0480*/  LDG.E R26, desc[UR14][R2.64+0x1c] ;  /* 0x00001c0e021a7981 */ /* 0x000162000c1e1900 */
[----:B------:R-:W-:Y:S01]  /*0490*/  FFMA R13, R14, R13, R27 ;  /* 0x0000000d0e0d7223 */ /* 0x000fe2000000001b */
[----:B------:R-:W-:-:S04]  /*04a0*/  UIADD3 UR8, UPT, UPT, UR8, 0x10, URZ ;  /* 0x0000001008087890 */ /* 0x000fc8000fffe0ff */
[----:B------:R-:W-:Y:S01]  /*04b0*/  UISETP.NE.AND UP1, UPT, UR8, URZ, UPT ;  /* 0x000000ff0800728c */ /* 0x000fe2000bf25270 */
[----:B0-----:R-:W-:Y:S02]  /*04c0*/  IADD3 R2, P0, PT, R2, 0x40, RZ ;  /* 0x0000004002027810 */ /* 0x001fe40007f1e0ff */
[----:B------:R-:W-:Y:S02]  /*04d0*/  IADD3 R6, PT, PT, R6, 0x10, RZ ;  /* 0x0000001006067810 */ /* 0x000fe40007ffe0ff */
[----:B------:R-:W-:Y:S01]  /*04e0*/  IADD3.X R3, PT, PT, RZ, R3, RZ, P0, !PT ;  /* 0x00000003ff037210 */ /* 0x000fe200007fe4ff */
[----:B--2---:R-:W-:-:S04]  /*04f0*/  FFMA R13, R16, R15, R13 ;  /* 0x0000000f100d7223 */ /* 0x004fc8000000000d */
[----:B---3--:R-:W-:-:S04]  /*0500*/  FFMA R18, R18, R17, R13 ;  /* 0x0000001112127223 */ /* 0x008fc8000000000d */
[----:B----4-:R-:W-:-:S04]  /*0510*/  FFMA R18, R19, R20, R18 ;  /* 0x0000001413127223 */ /* 0x010fc80000000012 */
[----:B-----5:R-:W-:-:S04]  /*0520*/  FFMA R18, R21, R22, R18 ;  /* 0x0000001615127223 */ /* 0x020fc80000000012 */
[----:B------:R-:W-:-:S04]  /*0530*/  FFMA R18, R23, R24, R18 ;  /* 0x0000001817127223 */ /* 0x000fc80000000012 */
[----:B------:R-:W-:-:S04]  /*0540*/  FFMA R9, R9, R10, R18 ;  /* 0x0000000a09097223 */ /* 0x000fc80000000012 */
[----:B------:R-:W-:-:S04]  /*0550*/  FFMA R12, R12, R11, R9 ;  /* 0x0000000b0c0c7223 */ /* 0x000fc80000000009 */
[----:B------:R-:W-:Y:S01]  /*0560*/  FFMA R15, R25, R26, R12 ;  /* 0x0000001a190f7223 */ /* 0x000fe2000000000c */
[----:B------:R-:W-:Y:S06]  /*0570*/  BRA.U UP1, `(.L_x_2) ;  /* 0xfffffffd011c7547 */ /* 0x000fec000b83ffff */
.L_x_1:
[----:B------:R-:W-:Y:S05]  /*0580*/  BRA.U !UP0, `(.L_x_0) ;  /* 0x0000000508307547 */ /* 0x000fea000b800000 */
[----:B------:R-:W-:Y:S02]  /*0590*/  UISETP.GE.U32.AND UP0, UPT, UR12, 0x8, UPT ;  /* 0x000000080c00788c */ /* 0x000fe4000bf06070 */
[----:B------:R-:W-:-:S04]  /*05a0*/  ULOP3.LUT UR5, UR16, 0x7, URZ, 0xc0, !UPT ;  /* 0x0000000710057892 */ /* 0x000fc8000f8ec0ff */
[----:B------:R-:W-:-:S03]  /*05b0*/  UISETP.NE.AND UP1, UPT, UR5, URZ, UPT ;  /* 0x000000ff0500728c */ /* 0x000fc6000bf25270 */
[----:B------:R-:W-:Y:S08]  /*05c0*/  BRA.U !UP0, `(.L_x_3) ;  /* 0x0000000108787547 */ /* 0x000ff0000b800000 */
[----:B------:R-:W1:Y:S01]  /*05d0*/  LDC.64 R2, c[0x0][0x380] ;  /* 0x0000e000ff027b82 */ /* 0x000e620000000a00 */
[----:B------:R-:W-:-:S07]  /*05e0*/  IADD3 R9, PT, PT, R7, R8, RZ ;  /* 0x0000000807097210 */ /* 0x000fce0007ffe0ff */
[----:B------:R-:W2:Y:S01]  /*05f0*/  LDC.64 R4, c[0x0][0x388] ;  /* 0x0000e200ff047b82 */ /* 0x000ea20000000a00 */
[----:B-1----:R-:W-:-:S05]  /*0600*/  IMAD.WIDE R2, R9, 0x4, R2 ;  /* 0x0000000409027825 */ /* 0x002fca00078e0202 */
[----:B0-----:R-:W3:Y:S01]  /*0610*/  LDG.E R10, desc[UR14][R2.64] ;  /* 0x0000000e020a7981 */ /* 0x001ee2000c1e1900 */
[----:B--2---:R-:W-:-:S03]  /*0620*/  IMAD.WIDE.U32 R4, R8, 0x4, R4 ;  /* 0x0000000408047825 */ /* 0x004fc600078e0004 */
[----:B------:R-:W2:Y:S04]  /*0630*/  LDG.E R13, desc[UR14][R2.64+0x4] ;  /* 0x0000040e020d7981 */ /* 0x000ea8000c1e1900 */
[----:B------:R-:W3:Y:S04]  /*0640*/  LDG.E R11, desc[UR14][R4.64] ;  /* 0x0000000e040b7981 */ /* 0x000ee8000c1e1900 */
[----:B------:R-:W2:Y:S04]  /*0650*/  LDG.E R12, desc[UR14][R4.64+0x4] ;  /* 0x0000040e040c7981 */ /* 0x000ea8000c1e1900 */
[----:B------:R-:W4:Y:S04]  /*0660*/  LDG.E R17, desc[UR14][R2.64+0x8] ;  /* 0x0000080e02117981 */ /* 0x000f28000c1e1900 */
        /* <DEDUP_REMOVED lines=11> */
[----:B------:R-:W-:Y:S01]  /*0720*/  IADD3 R8, PT, PT, R8, 0x8, RZ ;  /* 0x0000000808087810 */ /* 0x000fe20007ffe0ff */
[----:B---3--:R-:W-:-:S04]  /*0730*/  FFMA R10, R10, R11, R15 ;  /* 0x0000000b0a0a7223 */ /* 0x008fc8000000000f */
[----:B--2---:R-:W-:-:S04]  /*0740*/  FFMA R10, R13, R12, R10 ;  /* 0x0000000c0d0a7223 */ /* 0x004fc8000000000a */
[----:B----4-:R-:W-:-:S04]  /*0750*/  FFMA R10, R17, R14, R10 ;  /* 0x0000000e110a7223 */ /* 0x010fc8000000000a */
[----:B-----5:R-:W-:-:S04]  /*0760*/  FFMA R10, R19, R16, R10 ;  /* 0x00000010130a7223 */ /* 0x020fc8000000000a */
[----:B------:R-:W-:-:S04]  /*0770*/  FFMA R10, R21, R18, R10 ;  /* 0x00000012150a7223 */ /* 0x000fc8000000000a */
[----:B------:R-:W-:-:S04]  /*0780*/  FFMA R23, R23, R20, R10 ;  /* 0x0000001417177223 */ /* 0x000fc8000000000a */
[----:B------:R-:W-:-:S04]  /*0790*/  FFMA R6, R6, R9, R23 ;  /* 0x0000000906067223 */ /* 0x000fc80000000017 */
[----:B------:R-:W-:-:S07]  /*07a0*/  FFMA R15, R25, R22, R6 ;  /* 0x00000016190f7223 */ /* 0x000fce0000000006 */
.L_x_3:
        /* <DEDUP_REMOVED lines=17> */
[----:B------:R-:W5:Y:S01]  /*08c0*/  LDG.E R14, desc[UR14][R4.64+0xc] ;  /* 0x00000c0e040e7981 */ /* 0x000f62000c1e1900 */
[----:B------:R-:W-:Y:S01]  /*08d0*/  IADD3 R8, PT, PT, R8, 0x4, RZ ;  /* 0x0000000408087810 */ /* 0x000fe20007ffe0ff */
[----:B---3--:R-:W-:-:S04]  /*08e0*/  FFMA R6, R6, R9, R15 ;  /* 0x0000000906067223 */ /* 0x008fc8000000000f */
[----:B--2---:R-:W-:-:S04]  /*08f0*/  FFMA R6, R11, R10, R6 ;  /* 0x0000000a0b067223 */ /* 0x004fc80000000006 */
[----:B----4-:R-:W-:-:S04]  /*0900*/  FFMA R6, R13, R12, R6 ;  /* 0x0000000c0d067223 */ /* 0x010fc80000000006 */
[----:B-----5:R-:W-:-:S07]  /*0910*/  FFMA R15, R17, R14, R6 ;  /* 0x0000000e110f7223 */ /* 0x020fce0000000006 */
.L_x_4:
[----:B------:R-:W-:Y:S05]  /*0920*/  BRA.U !UP1, `(.L_x_0) ;  /* 0x0000000109487547 */ /* 0x000fea000b800000 */
[----:B------:R-:W1:Y:S01]  /*0930*/  LDC.64 R2, c[0x0][0x388] ;  /* 0x0000e200ff027b82 */ /* 0x000e620000000a00 */
[----:B------:R-:W-:Y:S01]  /*0940*/  IADD3 R7, PT, PT, R7, R8, RZ ;  /* 0x0000000807077210 */ /* 0x000fe20007ffe0ff */
[----:B------:R-:W-:-:S06]  /*0950*/  UIADD3 UR4, UPT, UPT, -UR4, URZ, URZ ;  /* 0x000000ff04047290 */ /* 0x000fcc000fffe1ff */
[----:B------:R-:W2:Y:S01]  /*0960*/  LDC.64 R10, c[0x0][0x380] ;  /* 0x0000e000ff0a7b82 */ /* 0x000ea20000000a00 */
[----:B-1----:R-:W-:-:S03]  /*0970*/  IMAD.WIDE.U32 R2, R8, 0x4, R2 ;  /* 0x0000000408027825 */ /* 0x002fc600078e0002 */
[----:B------:R-:W-:Y:S02]  /*0980*/  MOV R6, R2 ;  /* 0x0000000200067202 */ /* 0x000fe40000000f00 */
[----:B------:R-:W-:-:S07]  /*0990*/  MOV R5, R3 ;  /* 0x0000000300057202 */ /* 0x000fce0000000f00 */
.L_x_5:
[----:B--2---:R-:W-:Y:S01]  /*09a0*/  IMAD.WIDE R2, R7, 0x4, R10 ;  /* 0x0000000407027825 */ /* 0x004fe200078e020a */
[----:B------:R-:W-:-:S05]  /*09b0*/  MOV R4, R6 ;  /* 0x0000000600047202 */ /* 0x000fca0000000f00 */
[----:B0-----:R-:W2:Y:S04]  /*09c0*/  LDG.E R2, desc[UR14][R2.64] ;  /* 0x0000000e02027981 */ /* 0x001ea8000c1e1900 */
[----:B------:R0:W2:Y:S01]  /*09d0*/  LDG.E R4, desc[UR14][R4.64] ;  /* 0x0000000e04047981 */ /* 0x0000a2000c1e1900 */
[----:B------:R-:W-:Y:S01]  /*09e0*/  UIADD3 UR4, UPT, UPT, UR4, 0x1, URZ ;  /* 0x0000000104047890 */ /* 0x000fe2000fffe0ff */
[----:B------:R-:W-:Y:S02]  /*09f0*/  IADD3 R6, P0, PT, R6, 0x4, RZ ;  /* 0x0000000406067810 */ /* 0x000fe40007f1e0ff */
[----:B------:R-:W-:Y:S01]  /*0a00*/  IADD3 R7, PT, PT, R7, 0x1, RZ ;  /* 0x0000000107077810 */ /* 0x000fe20007ffe0ff */
[----:B------:R-:W-:Y:S01]  /*0a10*/  UISETP.NE.AND UP0, UPT, UR4, URZ, UPT ;  /* 0x000000ff0400728c */ /* 0x000fe2000bf05270 */
[----:B0-----:R-:W-:Y:S01]  /*0a20*/  IADD3.X R5, PT, PT, RZ, R5, RZ, P0, !PT ;  /* 0x00000005ff057210 */ /* 0x001fe200007fe4ff */
[----:B--2---:R-:W-:-:S07]  /*0a30*/  FFMA R15, R2, R4, R15 ;  /* 0x00000004020f7223 */ /* 0x004fce000000000f */
[----:B------:R-:W-:Y:S05]  /*0a40*/  BRA.U UP0, `(.L_x_5) ;  /* 0xfffffffd00d47547 */ /* 0x000fea000b83ffff */
.L_x_0:
[----:B------:R-:W1:Y:S02]  /*0a50*/  LDC.64 R2, c[0x0][0x390] ;  /* 0x0000e400ff027b82 */ /* 0x000e640000000a00 */
[----:B-1----:R-:W-:-:S05]  /*0a60*/  IMAD.WIDE R2, R0, 0x4, R2 ;  /* 0x0000000400027825 */ /* 0x002fca00078e0202 */
[----:B0-----:R-:W-:Y:S01]  /*0a70*/  STG.E desc[UR14][R2.64], R15 ;  /* 0x0000000f02007986 */ /* 0x001fe2000c10190e */
[----:B------:R-:W-:Y:S05]  /*0a80*/  EXIT ;  /* 0x000000000000794d */ /* 0x000fea0003800000 */
.L_x_6:
[----:B------:R-:W-:-:S00]  /*0a90*/  BRA `(.L_x_6) ;  /* 0xfffffffc00fc7947 */ /* 0x000fc0000383ffff */
[----:B------:R-:W-:-:S00]  /*0aa0*/  NOP ;  /* 0x0000000000007918 */ /* 0x000fc00000000000 */
        /* <DEDUP_REMOVED lines=13> */
.L_x_19:


//--------------------- .text._Z17MatrxiMultiplyColPfS_S_i --------------------------
	.section	.text._Z17MatrxiMultiplyColPfS_S_i,"ax",@progbits
	.align	128
        .global         _Z17MatrxiMultiplyColPfS_S_i
        .type           _Z17MatrxiMultiplyColPfS_S_i,@function
        .size           _Z17MatrxiMultiplyColPfS_S_i,(.L_x_20 - _Z17MatrxiMultiplyColPfS_S_i)
        .other          _Z17MatrxiMultiplyColPfS_S_i,@"STO_CUDA_ENTRY STV_DEFAULT"
_Z17MatrxiMultiplyColPfS_S_i:
.text._Z17MatrxiMultiplyColPfS_S_i:
[----:B------:R-:W-:Y:S01]  /*0000*/  LDC R1, c[0x0][0x37c] ;  /* 0x0000df00ff017b82 */ /* 0x000fe20000000800 */
[----:B------:R-:W0:Y:S07]  /*0010*/  S2R R3, SR_TID.X ;  /* 0x0000000000037919 */ /* 0x000e2e0000002100 */
[----:B------:R-:W0:Y:S08]  /*0020*/  S2UR UR4, SR_CTAID.X ;  /* 0x00000000000479c3 */ /* 0x000e300000002500 */
[----:B------:R-:W0:Y:S08]  /*0030*/  LDC R0, c[0x0][0x360] ;  /* 0x0000d800ff007b82 */ /* 0x000e300000000800 */
[----:B------:R-:W1:Y:S01]  /*0040*/  LDC R5, c[0x0][0x398] ;  /* 0x0000e600ff057b82 */ /* 0x000e620000000800 */
[----:B0-----:R-:W-:Y:S01]  /*0050*/  IMAD R0, R0, UR4, R3 ;  /* 0x0000000400007c24 */ /* 0x001fe2000f8e0203 */
[----:B-1----:R-:W-:-:S04]  /*0060*/  ISETP.GE.AND P0, PT, R5, 0x1, PT ;  /* 0x000000010500780c */ /* 0x002fc80003f06270 */
[----:B------:R-:W-:-:S13]  /*0070*/  ISETP.GE.OR P0, PT, R0, R5, !P0 ;  /* 0x000000050000720c */ /* 0x000fda0004706670 */
[----:B------:R-:W-:Y:S05]  /*0080*/  @P0 EXIT ;  /* 0x000000000000094d */ /* 0x000fea0003800000 */
[C---:B------:R-:W-:Y:S01]  /*0090*/  LOP3.LUT R2, R5.reuse, 0x7, RZ, 0xc0, !PT ;  /* 0x0000000705027812 */ /* 0x040fe200078ec0ff */
[----:B------:R-:W0:Y:S01]  /*00a0*/  LDCU.64 UR4, c[0x0][0x358] ;  /* 0x00006b00ff0477ac */ /* 0x000e220008000a00 */
[----:B------:R-:W-:Y:S02]  /*00b0*/  IADD3 R3, PT, PT, R5, -0x1, RZ ;  /* 0xffffffff05037810 */ /* 0x000fe40007ffe0ff */
[----:B------:R-:W-:Y:S02]  /*00c0*/  IADD3 R4, PT, PT, R2, -0x1, RZ ;  /* 0xffffffff02047810 */ /* 0x000fe40007ffe0ff */
[----:B------:R-:W-:Y:S02]  /*00d0*/  ISETP.GE.U32.AND P0, PT, R3, 0x7, PT ;  /* 0x000000070300780c */ /* 0x000fe40003f06070 */
[----:B------:R-:W-:Y:S02]  /*00e0*/  ISETP.GE.U32.AND P1, PT, R4, 0x3, PT ;  /* 0x000000030400780c */ /* 0x000fe40003f26070 */
[----:B------:R-:W-:-:S02]  /*00f0*/  LOP3.LUT R3, R5, 0x7ffffff8, RZ, 0xc0, !PT ;  /* 0x7ffffff805037812 */ /* 0x000fc400078ec0ff */
[----:B------:R-:W-:Y:S01]  /*0100*/  LOP3.LUT R4, R5, 0x3, RZ, 0xc0, !PT ;  /* 0x0000000305047812 */ /* 0x000fe200078ec0ff */
[----:B------:R-:W-:Y:S01]  /*0110*/  HFMA2 R5, -RZ, RZ, 0, 0 ;  /* 0x00000000ff057431 */ /* 0x000fe200000001ff */
[----:B------:R-:W-:-:S07]  /*0120*/  IADD3 R6, PT, PT, -R3, RZ, RZ ;  /* 0x000000ff03067210 */ /* 0x000fce0007ffe1ff */
.L_x_11:
[----:B-1----:R-:W1:Y:S01]  /*0130*/  LDC R7, c[0x0][0x398] ;  /* 0x0000e600ff077b82 */ /* 0x002e620000000800 */
[----:B------:R-:W-:Y:S02]  /*0140*/  MOV R20, RZ ;  /* 0x000000ff00147202 */ /* 0x000fe40000000f00 */
[----:B------:R-:W-:Y:S01]  /*0150*/  MOV R8, RZ ;  /* 0x000000ff00087202 */ /* 0x000fe20000000f00 */
[C---:B-1----:R-:W-:Y:S01]  /*0160*/  IMAD R9, R5.reuse, R7, RZ ;  /* 0x0000000705097224 */ /* 0x042fe200078e02ff */
[----:B------:R-:W-:-:S04]  /*0170*/  IADD3 R5, PT, PT, R5, 0x1, RZ ;  /* 0x0000000105057810 */ /* 0x000fc80007ffe0ff */
[----:B------:R-:W-:Y:S01]  /*0180*/  ISETP.NE.AND P2, PT, R5, R7, PT ;  /* 0x000000070500720c */ /* 0x000fe20003f45270 */
[----:B------:R-:W-:-:S12]  /*0190*/  @!P0 BRA `(.L_x_7) ;  /* 0x0000000000b48947 */ /* 0x000fd80003800000 */
[----:B------:R-:W-:Y:S02]  /*01a0*/  MOV R20, RZ ;  /* 0x000000ff00147202 */ /* 0x000fe40000000f00 */
[----:B------:R-:W-:Y:S02]  /*01b0*/  MOV R23, R9 ;  /* 0x0000000900177202 */ /* 0x000fe40000000f00 */
[----:B------:R-:W-:Y:S02]  /*01c0*/  MOV R22, R0 ;  /* 0x0000000000167202 */ /* 0x000fe40000000f00 */
[----:B------:R-:W-:-:S07]  /*01d0*/  MOV R24, R6 ;  /* 0x0000000600187202 */ /* 0x000fce0000000f00 */
.L_x_8:
[----:B------:R-:W1:Y:S08]  /*01e0*/  LDC.64 R18, c[0x0][0x388] ;  /* 0x0000e200ff127b82 */ /* 0x000e700000000a00 */
[----:B------:R-:W2:Y:S01]  /*01f0*/  LDC.64 R10, c[0x0][0x380] ;  /* 0x0000e000ff0a7b82 */ /* 0x000ea20000000a00 */
[----:B-1----:R-:W-:-:S05]  /*0200*/  IMAD.WIDE R18, R22, 0x4, R18 ;  /* 0x0000000416127825 */ /* 0x002fca00078e0212 */
[----:B0-----:R0:W3:Y:S01]  /*0210*/  LDG.E R29, desc[UR4][R18.64] ;  /* 0x00000004121d7981 */ /* 0x0010e2000c1e1900 */
[----:B--2---:R-:W-:-:S04]  /*0220*/  IMAD.WIDE.U32 R10, R23, 0x4, R10 ;  /* 0x00000004170a7825 */ /* 0x004fc800078e000a */
[C---:B------:R-:W-:Y:S01]  /*0230*/  IMAD.WIDE.U32 R26, R7.reuse, 0x4, R18 ;  /* 0x00000004071a7825 */ /* 0x040fe200078e0012 */
[----:B------:R-:W3:Y:S04]  /*0240*/  LDG.E R25, desc[UR4][R10.64] ;  /* 0x000000040a197981 */ /* 0x000ee8000c1e1900 */
[----:B------:R-:W2:Y:S04]  /*0250*/  LDG.E R21, desc[UR4][R10.64+0x4] ;  /* 0x000004040a157981 */ /* 0x000ea8000c1e1900 */
[----:B------:R-:W2:Y:S01]  /*0260*/  LDG.E R28, desc[UR4][R26.64] ;  /* 0x000000041a1c7981 */ /* 0x000ea2000c1e1900 */
[----:B------:R-:W-:-:S03]  /*0270*/  IMAD.WIDE.U32 R16, R7, 0x4, R26 ;  /* 0x0000000407107825 */ /* 0x000fc600078e001a */
[----:B------:R-:W4:Y:S01]  /*0280*/  LDG.E R8, desc[UR4][R10.64+0x8] ;  /* 0x000008040a087981 */ /* 0x000f22000c1e1900 */
[----:B------:R-:W-:-:S03]  /*0290*/  IMAD.WIDE.U32 R14, R7, 0x4, R16 ;  /* 0x00000004070e7825 */ /* 0x000fc600078e0010 */
[----:B------:R-:W4:Y:S01]  /*02a0*/  LDG.E R17, desc[UR4][R16.64] ;  /* 0x0000000410117981 */ /* 0x000f22000c1e1900 */
[----:B------:R-:W-:-:S04]  /*02b0*/  IMAD.WIDE.U32 R12, R7, 0x4, R14 ;  /* 0x00000004070c7825 */ /* 0x000fc800078e000e */
[----:B0-----:R-:W-:Y:S01]  /*02c0*/  IMAD.WIDE.U32 R18, R7, 0x4, R12 ;  /* 0x0000000407127825 */ /* 0x001fe200078e000c */
[----:B------:R0:W5:Y:S04]  /*02d0*/  LDG.E R16, desc[UR4][R14.64] ;  /* 0x000000040e107981 */ /* 0x000168000c1e1900 */
[----:B------:R-:W5:Y:S04]  /*02e0*/  LDG.E R12, desc[UR4][R12.64] ;  /* 0x000000040c0c7981 */ /* 0x000f68000c1e1900 */
[----:B------:R-:W5:Y:S01]  /*02f0*/  LDG.E R13, desc[UR4][R10.64+0x18] ;  /* 0x000018040a0d7981 */ /* 0x000f62000c1e1900 */
[----:B---3--:R-:W-:-:S03]  /*0300*/  FFMA R20, R25, R29, R20 ;  /* 0x0000001d19147223 */ /* 0x008fc60000000014 */
[----:B------:R-:W5:Y:S04]  /*0310*/  LDG.E R25, desc[UR4][R10.64+0xc] ;  /* 0x00000c040a197981 */ /* 0x000f68000c1e1900 */
[----:B------:R-:W3:Y:S01]  /*0320*/  LDG.E R29, desc[UR4][R10.64+0x10] ;  /* 0x000010040a1d7981 */ /* 0x000ee2000c1e1900 */
[----:B--2---:R-:W-:Y:S01]  /*0330*/  FFMA R27, R21, R28, R20 ;  /* 0x0000001c151b7223 */ /* 0x004fe20000000014 */
[C---:B------:R-:W-:Y:S02]  /*0340*/  IMAD.WIDE.U32 R20, R7.reuse, 0x4, R18 ;  /* 0x0000000407147825 */ /* 0x040fe400078e0012 */
[----:B------:R-:W2:Y:S04]  /*0350*/  LDG.E R28, desc[UR4][R10.64+0x14] ;  /* 0x000014040a1c7981 */ /* 0x000ea8000c1e1900 */
[----:B------:R-:W2:Y:S01]  /*0360*/  LDG.E R19, desc[UR4][R18.64] ;  /* 0x0000000412137981 */ /* 0x000ea2000c1e1900 */
[----:B0-----:R-:W-:-:S03]  /*0370*/  IMAD.WIDE.U32 R14, R7, 0x4, R20 ;  /* 0x00000004070e7825 */ /* 0x001fc600078e0014 */
[----:B------:R-:W2:Y:S04]  /*0380*/  LDG.E R26, desc[UR4][R20.64] ;  /* 0x00000004141a7981 */ /* 0x000ea8000c1e1900 */
[----:B------:R-:W2:Y:S04]  /*0390*/  LDG.E R14, desc[UR4][R14.64] ;  /* 0x000000040e0e7981 */ /* 0x000ea8000c1e1900 */
[----:B------:R-:W2:Y:S01]  /*03a0*/  LDG.E R20, desc[UR4][R10.64+0x1c] ;  /* 0x00001c040a147981 */ /* 0x000ea2000c1e1900 */
[----:B----4-:R-:W-:Y:S01]  /*03b0*/  FFMA R8, R8, R17, R27 ;  /* 0x0000001108087223 */ /* 0x010fe2000000001b */
[----:B------:R-:W-:-:S04]  /*03c0*/  IADD3 R24, PT, PT, R24, 0x8, RZ ;  /* 0x0000000818187810 */ /* 0x000fc80007ffe0ff */
[----:B------:R-:W-:Y:S02]  /*03d0*/  ISETP.NE.AND P3, PT, R24, RZ, PT ;  /* 0x000000ff1800720c */ /* 0x000fe40003f65270 */
[----:B------:R-:W-:Y:S02]  /*03e0*/  IADD3 R23, PT, PT, R23, 0x8, RZ ;  /* 0x0000000817177810 */ /* 0x000fe40007ffe0ff */
[----:B------:R-:W-:Y:S01]  /*03f0*/  LEA R22, R7, R22, 0x3 ;  /* 0x0000001607167211 */ /* 0x000fe200078e18ff */
[----:B-----5:R-:W-:-:S04]  /*0400*/  FFMA R8, R25, R16, R8 ;  /* 0x0000001019087223 */ /* 0x020fc80000000008 */
[----:B---3--:R-:W-:-:S04]  /*0410*/  FFMA R29, R29, R12, R8 ;  /* 0x0000000c1d1d7223 */ /* 0x008fc80000000008 */
[----:B--2---:R-:W-:-:S04]  /*0420*/  FFMA R28, R28, R19, R29 ;  /* 0x000000131c1c7223 */ /* 0x004fc8000000001d */
[----:B------:R-:W-:-:S04]  /*0430*/  FFMA R13, R13, R26, R28 ;  /* 0x0000001a0d0d7223 */ /* 0x000fc8000000001c */
[----:B------:R-:W-:Y:S01]  /*0440*/  FFMA R20, R20, R14, R13 ;  /* 0x0000000e14147223 */ /* 0x000fe2000000000d */
[----:B------:R-:W-:Y:S06]  /*0450*/  @P3 BRA `(.L_x_8) ;  /* 0xfffffffc00603947 */ /* 0x000fec000383ffff */
[----:B------:R-:W-:-:S07]  /*0460*/  MOV R8, R3 ;  /* 0x0000000300087202 */ /* 0x000fce0000000f00 */
.L_x_7:
[----:B------:R-:W-:-:S13]  /*0470*/  ISETP.NE.AND P3, PT, R2, RZ, PT ;  /* 0x000000ff0200720c */ /* 0x000fda0003f65270 */
[----:B------:R-:W-:Y:S05]  /*0480*/  @!P3 BRA `(.L_x_9) ;  /* 0x0000000000f0b947 */ /* 0x000fea0003800000 */
[----:B------:R-:W-:Y:S01]  /*0490*/  ISETP.NE.AND P3, PT, R4, RZ, PT ;  /* 0x000000ff0400720c */ /* 0x000fe20003f65270 */
[----:B------:R-:W-:-:S12]  /*04a0*/  @!P1 BRA `(.L_x_10) ;  /* 0x00000000006c9947 */ /* 0x000fd80003800000 */
[----:B------:R-:W1:Y:S01]  /*04b0*/  LDC.64 R12, c[0x0][0x388] ;  /* 0x0000e200ff0c7b82 */ /* 0x000e620000000a00 */
[----:B------:R-:W-:Y:S01]  /*04c0*/  IMAD R19, R8, R7, R0 ;  /* 0x0000000708137224 */ /* 0x000fe200078e0200 */
[CC--:B------:R-:W-:Y:S02]  /*04d0*/  IADD3 R15, PT, PT, R9.reuse, R8.reuse, RZ ;  /* 0x00000008090f7210 */ /* 0x0c0fe40007ffe0ff */
[----:B------:R-:W-:-:S04]  /*04e0*/  IADD3 R18, P4, PT, R9, R8, RZ ;  /* 0x0000000809127210 */ /* 0x000fc80007f9e0ff */
[----:B------:R-:W2:Y:S08]  /*04f0*/  LDC.64 R16, c[0x0][0x380] ;  /* 0x0000e000ff107b82 */ /* 0x000eb00000000a00 */
[----:B------:R-:W3:Y:S01]  /*0500*/  LDC.64 R10, c[0x0][0x380] ;  /* 0x0000e000ff0a7b82 */ /* 0x000ee20000000a00 */
[----:B-1----:R-:W-:Y:S01]  /*0510*/  IMAD.WIDE R12, R19, 0x4, R12 ;  /* 0x00000004130c7825 */ /* 0x002fe200078e020c */
[----:B------:R-:W-:-:S03]  /*0520*/  IADD3.X R19, PT, PT, RZ, RZ, RZ, P4, !PT ;  /* 0x000000ffff137210 */ /* 0x000fc600027fe4ff */
[----:B--2---:R-:W-:-:S04]  /*0530*/  IMAD.WIDE.U32 R16, R15, 0x4, R16 ;  /* 0x000000040f107825 */ /* 0x004fc800078e0010 */
[----:B------:R-:W-:Y:S02]  /*0540*/  IMAD.WIDE.U32 R14, R7, 0x4, R12 ;  /* 0x00000004070e7825 */ /* 0x000fe400078e000c */
[----:B0-----:R-:W2:Y:S01]  /*0550*/  LDG.E R17, desc[UR4][R16.64] ;  /* 0x0000000410117981 */ /* 0x001ea2000c1e1900 */
[----:B---3--:R-:W-:-:S03]  /*0560*/  LEA R10, P4, R18, R10, 0x2 ;  /* 0x0000000a120a7211 */ /* 0x008fc600078810ff */
[----:B------:R-:W2:Y:S01]  /*0570*/  LDG.E R12, desc[UR4][R12.64] ;  /* 0x000000040c0c7981 */ /* 0x000ea2000c1e1900 */
[----:B------:R-:W-:Y:S01]  /*0580*/  LEA.HI.X R11, R18, R11, R19, 0x2, P4 ;  /* 0x0000000b120b7211 */ /* 0x000fe200020f1413 */
[C---:B------:R-:W-:Y:S02]  /*0590*/  IMAD.WIDE.U32 R18, R7.reuse, 0x4, R14 ;  /* 0x0000000407127825 */ /* 0x040fe400078e000e */
[----:B------:R-:W3:Y:S04]  /*05a0*/  LDG.E R14, desc[UR4][R14.64] ;  /* 0x000000040e0e7981 */ /* 0x000ee8000c1e1900 */
[----:B------:R-:W3:Y:S01]  /*05b0*/  LDG.E R24, desc[UR4][R10.64+0x4] ;  /* 0x000004040a187981 */ /* 0x000ee2000c1e1900 */
[----:B------:R-:W-:-:S03]  /*05c0*/  IMAD.WIDE.U32 R22, R7, 0x4, R18 ;  /* 0x0000000407167825 */ /* 0x000fc600078e0012 */
[----:B------:R-:W4:Y:S04]  /*05d0*/  LDG.E R18, desc[UR4][R18.64] ;  /* 0x0000000412127981 */ /* 0x000f28000c1e1900 */
[----:B------:R-:W4:Y:S04]  /*05e0*/  LDG.E R26, desc[UR4][R10.64+0x8] ;  /* 0x000008040a1a7981 */ /* 0x000f28000c1e1900 */
[----:B------:R-:W5:Y:S04]  /*05f0*/  LDG.E R22, desc[UR4][R22.64] ;  /* 0x0000000416167981 */ /* 0x000f68000c1e1900 */
[----:B------:R-:W5:Y:S01]  /*0600*/  LDG.E R28, desc[UR4][R10.64+0xc] ;  /* 0x00000c040a1c7981 */ /* 0x000f62000c1e1900 */
[----:B------:R-:W-:Y:S01]  /*0610*/  IADD3 R8, PT, PT, R8, 0x4, RZ ;  /* 0x0000000408087810 */ /* 0x000fe20007ffe0ff */
[----:B--2---:R-:W-:-:S04]  /*0620*/  FFMA R17, R17, R12, R20 ;  /* 0x0000000c11117223 */ /* 0x004fc80000000014 */
[----:B---3--:R-:W-:-:S04]  /*0630*/  FFMA R17, R24, R14, R17 ;  /* 0x0000000e18117223 */ /* 0x008fc80000000011 */
[----:B----4-:R-:W-:-:S04]  /*0640*/  FFMA R17, R26, R18, R17 ;  /* 0x000000121a117223 */ /* 0x010fc80000000011 */
[----:B-----5:R-:W-:-:S07]  /*0650*/  FFMA R20, R28, R22, R17 ;  /* 0x000000161c147223 */ /* 0x020fce0000000011 */
.L_x_10:
[----:B------:R-:W-:Y:S05]  /*0660*/  @!P3 BRA `(.L_x_9) ;  /* 0x000000000078b947 */ /* 0x000fea0003800000 */
[----:B------:R-:W-:Y:S01]  /*0670*/  ISETP.NE.AND P4, PT, R4, 0x1, PT ;  /* 0x000000010400780c */ /* 0x000fe20003f85270 */
[----:B------:R-:W1:Y:S01]  /*0680*/  LDC.64 R16, c[0x0][0x380] ;  /* 0x0000e000ff107b82 */ /* 0x000e620000000a00 */
[----:B------:R-:W-:-:S07]  /*0690*/  LOP3.LUT P3, RZ, R7, 0x1, RZ, 0xc0, !PT ;  /* 0x0000000107ff7812 */ /* 0x000fce000786c0ff */
[----:B------:R-:W2:Y:S04]  /*06a0*/  LDC.64 R18, c[0x0][0x388] ;  /* 0x0000e200ff127b82 */ /* 0x000ea80000000a00 */
[CC--:B------:R-:W-:Y:S02]  /*06b0*/  @P4 IADD3 R23, PT, PT, R9.reuse, R8.reuse, RZ ;  /* 0x0000000809174210 */ /* 0x0c0fe40007ffe0ff */
[----:B------:R-:W-:Y:S02]  /*06c0*/  @P4 IADD3 R21, P5, PT, R9, R8, RZ ;  /* 0x0000000809154210 */ /* 0x000fe40007fbe0ff */
[----:B------:R-:W3:Y:S02]  /*06d0*/  @P4 LDC.64 R10, c[0x0][0x380] ;  /* 0x0000e000ff0a4b82 */ /* 0x000ee40000000a00 */
[----:B------:R-:W-:-:S06]  /*06e0*/  @P4 IADD3.X R22, PT, PT, RZ, RZ, RZ, P5, !PT ;  /* 0x000000ffff164210 */ /* 0x000fcc0002ffe4ff */
[----:B------:R-:W4:Y:S01]  /*06f0*/  LDC.64 R12, c[0x0][0x380] ;  /* 0x0000e000ff0c7b82 */ /* 0x000f220000000a00 */
[----:B-1----:R-:W-:-:S04]  /*0700*/  @P4 IMAD.WIDE.U32 R16, R23, 0x4, R16 ;  /* 0x0000000417104825 */ /* 0x002fc800078e0010 */
[C---:B------:R-:W-:Y:S01]  /*0710*/  @P4 IMAD R23, R8.reuse, R7, R0 ;  /* 0x0000000708174224 */ /* 0x040fe200078e0200 */
[----:B------:R-:W-:Y:S01]  /*0720*/  @P4 IADD3 R8, PT, PT, R8, 0x2, RZ ;  /* 0x0000000208084810 */ /* 0x000fe20007ffe0ff */
[----:B0-----:R-:W5:Y:S01]  /*0730*/  @P4 LDG.E R17, desc[UR4][R16.64] ;  /* 0x0000000410114981 */ /* 0x001f62000c1e1900 */
[----:B------:R-:W0:Y:S01]  /*0740*/  LDC.64 R14, c[0x0][0x388] ;  /* 0x0000e200ff0e7b82 */ /* 0x000e220000000a00 */
[----:B--2---:R-:W-:Y:S01]  /*0750*/  @P4 IMAD.WIDE R18, R23, 0x4, R18 ;  /* 0x0000000417124825 */ /* 0x004fe200078e0212 */
[----:B---3--:R-:W-:-:S03]  /*0760*/  @P4 LEA R10, P5, R21, R10, 0x2 ;  /* 0x0000000a150a4211 */ /* 0x008fc600078a10ff */
[----:B------:R-:W-:Y:S01]  /*0770*/  @P3 IMAD R25, R8, R7, R0 ;  /* 0x0000000708193224 */ /* 0x000fe200078e0200 */
[----:B------:R-:W-:Y:S01]  /*0780*/  @P4 LEA.HI.X R11, R21, R11, R22, 0x2, P5 ;  /* 0x0000000b150b4211 */ /* 0x000fe200028f1416 */
[----:B------:R-:W-:Y:S01]  /*0790*/  @P4 IMAD.WIDE.U32 R22, R7, 0x4, R18 ;  /* 0x0000000407164825 */ /* 0x000fe200078e0012 */
[----:B------:R-:W-:Y:S02]  /*07a0*/  @P3 IADD3 R21, PT, PT, R9, R8, RZ ;  /* 0x0000000809153210 */ /* 0x000fe40007ffe0ff */
[----:B------:R-:W5:Y:S03]  /*07b0*/  @P4 LDG.E R8, desc[UR4][R18.64] ;  /* 0x0000000412084981 */ /* 0x000f66000c1e1900 */
[----:B----4-:R-:W-:Y:S01]  /*07c0*/  @P3 IMAD.WIDE.U32 R12, R21, 0x4, R12 ;  /* 0x00000004150c3825 */ /* 0x010fe200078e000c */
[----:B------:R-:W2:Y:S03]  /*07d0*/  @P4 LDG.E R11, desc[UR4][R10.64+0x4] ;  /* 0x000004040a0b4981 */ /* 0x000ea6000c1e1900 */
[----:B0-----:R-:W-:Y:S01]  /*07e0*/  @P3 IMAD.WIDE R14, R25, 0x4, R14 ;  /* 0x00000004190e3825 */ /* 0x001fe200078e020e */
[----:B------:R-:W2:Y:S04]  /*07f0*/  @P4 LDG.E R22, desc[UR4][R22.64] ;  /* 0x0000000416164981 */ /* 0x000ea8000c1e1900 */
[----:B------:R-:W3:Y:S04]  /*0800*/  @P3 LDG.E R13, desc[UR4][R12.64] ;  /* 0x000000040c0d3981 */ /* 0x000ee8000c1e1900 */
[----:B------:R-:W3:Y:S01]  /*0810*/  @P3 LDG.E R14, desc[UR4][R14.64] ;  /* 0x000000040e0e3981 */ /* 0x000ee2000c1e1900 */
[----:B-----5:R-:W-:-:S04]  /*0820*/  @P4 FFMA R8, R17, R8, R20 ;  /* 0x0000000811084223 */ /* 0x020fc80000000014 */
[----:B--2---:R-:W-:-:S04]  /*0830*/  @P4 FFMA R20, R11, R22, R8 ;  /* 0x000000160b144223 */ /* 0x004fc80000000008 */
[----:B---3--:R-:W-:-:S07]  /*0840*/  @P3 FFMA R20, R13, R14, R20 ;  /* 0x0000000e0d143223 */ /* 0x008fce0000000014 */
.L_x_9:
[----:B------:R-:W1:Y:S01]  /*0850*/  LDC.64 R10, c[0x0][0x390] ;  /* 0x0000e400ff0a7b82 */ /* 0x000e620000000a00 */
[----:B------:R-:W-:-:S05]  /*0860*/  IADD3 R9, PT, PT, R0, R9, RZ ;  /* 0x0000000900097210 */ /* 0x000fca0007ffe0ff */
[----:B-1----:R-:W-:-:S05]  /*0870*/  IMAD.WIDE R8, R9, 0x4, R10 ;  /* 0x0000000409087825 */ /* 0x002fca00078e020a */
[----:B0-----:R1:W-:Y:S01]  /*0880*/  STG.E desc[UR4][R8.64], R20 ;  /* 0x0000001408007986 */ /* 0x0013e2000c101904 */
[----:B------:R-:W-:Y:S05]  /*0890*/  @P2 BRA `(.L_x_11) ;  /* 0xfffffff800242947 */ /* 0x000fea000383ffff */
[----:B------:R-:W-:Y:S05]  /*08a0*/  EXIT ;  /* 0x000000000000794d */ /* 0x000fea0003800000 */
.L_x_12:
        /* <DEDUP_REMOVED lines=13> */
.L_x_20:


//--------------------- .text._Z17MatrxiMultiplyRowPfS_S_i --------------------------
	.section	.text._Z17MatrxiMultiplyRowPfS_S_i,"ax",@progbits
	.align	128
        .global         _Z17MatrxiMultiplyRowPfS_S_i
        .type           _Z17MatrxiMultiplyRowPfS_S_i,@function
        .size           _Z17MatrxiMultiplyRowPfS_S_i,(.L_x_21 - _Z17MatrxiMultiplyRowPfS_S_i)
        .other          _Z17MatrxiMultiplyRowPfS_S_i,@"STO_CUDA_ENTRY STV_DEFAULT"
_Z17MatrxiMultiplyRowPfS_S_i:
.text._Z17MatrxiMultiplyRowPfS_S_i:
        /* <DEDUP_REMOVED lines=9> */
[C---:B------:R-:W-:Y:S01]  /*0090*/  IADD3 R0, PT, PT, R5.reuse, -0x1, RZ ;  /* 0xffffffff05007810 */ /* 0x040fe20007ffe0ff */
[----:B------:R-:W-:Y:S01]  /*00a0*/  IMAD R2, R2, R5, RZ ;  /* 0x0000000502027224 */ /* 0x000fe200078e02ff */
[C---:B------:R-:W-:Y:S01]  /*00b0*/  LOP3.LUT R3, R5.reuse, 0x7, RZ, 0xc0, !PT ;  /* 0x0000000705037812 */ /* 0x040fe200078ec0ff */
[----:B------:R-:W0:Y:S01]  /*00c0*/  LDCU.64 UR4, c[0x0][0x358] ;  /* 0x00006b00ff0477ac */ /* 0x000e220008000a00 */
[----:B------:R-:W-:Y:S02]  /*00d0*/  ISETP.GE.U32.AND P0, PT, R0, 0x7, PT ;  /* 0x000000070000780c */ /* 0x000fe40003f06070 */
[----:B------:R-:W-:Y:S01]  /*00e0*/  LOP3.LUT R0, R5, 0x7ffffff8, RZ, 0xc0, !PT ;  /* 0x7ffffff805007812 */ /* 0x000fe200078ec0ff */
[----:B------:R-:W-:-:S03]  /*00f0*/  HFMA2 R5, -RZ, RZ, 0, 0 ;  /* 0x00000000ff057431 */ /* 0x000fc600000001ff */
[----:B------:R-:W-:-:S07]  /*0100*/  IADD3 R4, PT, PT, -R0, RZ, RZ ;  /* 0x000000ff00047210 */ /* 0x000fce0007ffe1ff */
.L_x_17:
[----:B-1----:R-:W-:Y:S02]  /*0110*/  MOV R16, RZ ;  /* 0x000000ff00107202 */ /* 0x002fe40000000f00 */
[----:B------:R-:W-:Y:S01]  /*0120*/  MOV R6, RZ ;  /* 0x000000ff00067202 */ /* 0x000fe20000000f00 */
[----:B------:R-:W-:Y:S06]  /*0130*/  @!P0 BRA `(.L_x_13) ;  /* 0x0000000000f08947 */ /* 0x000fec0003800000 */
[----:B------:R-:W1:Y:S01]  /*0140*/  LDC R8, c[0x0][0x398] ;  /* 0x0000e600ff087b82 */ /* 0x000e620000000800 */
[----:B------:R-:W-:Y:S02]  /*0150*/  MOV R16, RZ ;  /* 0x000000ff00107202 */ /* 0x000fe40000000f00 */
[----:B------:R-:W-:Y:S02]  /*0160*/  MOV R9, R2 ;  /* 0x0000000200097202 */ /* 0x000fe40000000f00 */
[-C--:B------:R-:W-:Y:S02]  /*0170*/  MOV R7, R5.reuse ;  /* 0x0000000500077202 */ /* 0x080fe40000000f00 */
[----:B------:R-:W-:Y:S02]  /*0180*/  MOV R10, R4 ;  /* 0x00000004000a7202 */ /* 0x000fe40000000f00 */
[----:B-1----:R-:W-:Y:S01]  /*0190*/  IADD3 R11, PT, PT, R5, R8, RZ ;  /* 0x00000008050b7210 */ /* 0x002fe20007ffe0ff */
[C-C-:B------:R-:W-:Y:S01]  /*01a0*/  IMAD R25, R8.reuse, 0x3, R5.reuse ;  /* 0x0000000308197824 */ /* 0x140fe200078e0205 */
[CC--:B------:R-:W-:Y:S01]  /*01b0*/  LEA R6, R8.reuse, R5.reuse, 0x1 ;  /* 0x0000000508067211 */ /* 0x0c0fe200078e08ff */
[C-C-:B------:R-:W-:Y:S01]  /*01c0*/  IMAD R29, R8.reuse, 0x5, R5.reuse ;  /* 0x00000005081d7824 */ /* 0x140fe200078e0205 */
[C---:B------:R-:W-:Y:S01]  /*01d0*/  LEA R27, R8.reuse, R5, 0x2 ;  /* 0x00000005081b7211 */ /* 0x040fe200078e10ff */
[----:B------:R-:W-:-:S02]  /*01e0*/  IMAD R24, R8, 0x6, R5 ;  /* 0x0000000608187824 */ /* 0x000fc400078e0205 */
[----:B------:R-:W-:-:S07]  /*01f0*/  IMAD R26, R8, 0x7, R5 ;  /* 0x00000007081a7824 */ /* 0x000fce00078e0205 */
.L_x_14:
[----:B------:R-:W1:Y:S08]  /*0200*/  LDC.64 R14, c[0x0][0x388] ;  /* 0x0000e200ff0e7b82 */ /* 0x000e700000000a00 */
[----:B------:R-:W2:Y:S01]  /*0210*/  LDC.64 R12, c[0x0][0x380] ;  /* 0x0000e000ff0c7b82 */ /* 0x000ea20000000a00 */
[----:B-1----:R-:W-:-:S06]  /*0220*/  IMAD.WIDE.U32 R18, R7, 0x4, R14 ;  /* 0x0000000407127825 */ /* 0x002fcc00078e000e */
[----:B0-----:R-:W3:Y:S01]  /*0230*/  LDG.E R18, desc[UR4][R18.64] ;  /* 0x0000000412127981 */ /* 0x001ee2000c1e1900 */
[----:B--2---:R-:W-:-:S05]  /*0240*/  IMAD.WIDE R12, R9, 0x4, R12 ;  /* 0x00000004090c7825 */ /* 0x004fca00078e020c */
[----:B------:R-:W3:Y:S01]  /*0250*/  LDG.E R17, desc[UR4][R12.64] ;  /* 0x000000040c117981 */ /* 0x000ee2000c1e1900 */
[----:B------:R-:W-:-:S03]  /*0260*/  IMAD.WIDE.U32 R22, R11, 0x4, R14 ;  /* 0x000000040b167825 */ /* 0x000fc600078e000e */
[----:B------:R-:W2:Y:S01]  /*0270*/  LDG.E R19, desc[UR4][R12.64+0x8] ;  /* 0x000008040c137981 */ /* 0x000ea2000c1e1900 */
[----:B------:R-:W-:-:S03]  /*0280*/  IMAD.WIDE.U32 R20, R6, 0x4, R14 ;  /* 0x0000000406147825 */ /* 0x000fc600078e000e */
[----:B------:R-:W4:Y:S04]  /*0290*/  LDG.E R22, desc[UR4][R22.64] ;  /* 0x0000000416167981 */ /* 0x000f28000c1e1900 */
[----:B------:R-:W2:Y:S04]  /*02a0*/  LDG.E R20, desc[UR4][R20.64] ;  /* 0x0000000414147981 */ /* 0x000ea8000c1e1900 */
[----:B------:R-:W5:Y:S01]  /*02b0*/  LDG.E R23, desc[UR4][R12.64+0x10] ;  /* 0x000010040c177981 */ /* 0x000f62000c1e1900 */
[----:B---3--:R-:W-:-:S03]  /*02c0*/  FFMA R17, R17, R18, R16 ;  /* 0x0000001211117223 */ /* 0x008fc60000000010 */
[----:B------:R-:W4:Y:S02]  /*02d0*/  LDG.E R16, desc[UR4][R12.64+0x4] ;  /* 0x000004040c107981 */ /* 0x000f24000c1e1900 */
[----:B----4-:R-:W-:Y:S01]  /*02e0*/  FFMA R28, R16, R22, R17 ;  /* 0x00000016101c7223 */ /* 0x010fe20000000011 */
[----:B------:R-:W-:-:S04]  /*02f0*/  IMAD.WIDE.U32 R16, R25, 0x4, R14 ;  /* 0x0000000419107825 */ /* 0x000fc800078e000e */
[----:B--2---:R-:W-:Y:S01]  /*0300*/  FFMA R28, R19, R20, R28 ;  /* 0x00000014131c7223 */ /* 0x004fe2000000001c */
[--C-:B------:R-:W-:Y:S01]  /*0310*/  IMAD.WIDE.U32 R18, R27, 0x4, R14.reuse ;  /* 0x000000041b127825 */ /* 0x100fe200078e000e */
[----:B------:R-:W2:Y:S05]  /*0320*/  LDG.E R16, desc[UR4][R16.64] ;  /* 0x0000000410107981 */ /* 0x000eaa000c1e1900 */
[----:B------:R-:W5:Y:S04]  /*0330*/  LDG.E R18, desc[UR4][R18.64] ;  /* 0x0000000412127981 */ /* 0x000f68000c1e1900 */
[----:B------:R-:W2:Y:S01]  /*0340*/  LDG.E R17, desc[UR4][R12.64+0xc] ;  /* 0x00000c040c117981 */ /* 0x000ea2000c1e1900 */
[----:B------:R-:W-:-:S03]  /*0350*/  IMAD.WIDE.U32 R20, R29, 0x4, R14 ;  /* 0x000000041d147825 */ /* 0x000fc600078e000e */
[----:B------:R-:W3:Y:S04]  /*0360*/  LDG.E R19, desc[UR4][R12.64+0x1c] ;  /* 0x00001c040c137981 */ /* 0x000ee8000c1e1900 */
[----:B------:R-:W4:Y:S01]  /*0370*/  LDG.E R20, desc[UR4][R20.64] ;  /* 0x0000000414147981 */ /* 0x000f22000c1e1900 */
[----:B--2---:R-:W-:-:S03]  /*0380*/  FFMA R28, R17, R16, R28 ;  /* 0x00000010111c7223 */ /* 0x004fc6000000001c */
[----:B------:R-:W4:Y:S01]  /*0390*/  LDG.E R17, desc[UR4][R12.64+0x14] ;  /* 0x000014040c117981 */ /* 0x000f22000c1e1900 */
[----:B-----5:R-:W-:Y:S01]  /*03a0*/  FFMA R28, R23, R18, R28 ;  /* 0x00000012171c7223 */ /* 0x020fe2000000001c */
[--C-:B------:R-:W-:Y:S02]  /*03b0*/  IMAD.WIDE.U32 R22, R24, 0x4, R14.reuse ;  /* 0x0000000418167825 */ /* 0x100fe400078e000e */
[----:B------:R-:W2:Y:S02]  /*03c0*/  LDG.E R16, desc[UR4][R12.64+0x18] ;  /* 0x000018040c107981 */ /* 0x000ea4000c1e1900 */
[----:B------:R-:W-:Y:S02]  /*03d0*/  IMAD.WIDE.U32 R14, R26, 0x4, R14 ;  /* 0x000000041a0e7825 */ /* 0x000fe400078e000e */
[----:B------:R-:W2:Y:S04]  /*03e0*/  LDG.E R22, desc[UR4][R22.64] ;  /* 0x0000000416167981 */ /* 0x000ea8000c1e1900 */
[----:B------:R-:W3:Y:S01]  /*03f0*/  LDG.E R14, desc[UR4][R14.64] ;  /* 0x000000040e0e7981 */ /* 0x000ee2000c1e1900 */
[----:B------:R-:W-:-:S04]  /*0400*/  IADD3 R10, PT, PT, R10, 0x8, RZ ;  /* 0x000000080a0a7810 */ /* 0x000fc80007ffe0ff */
[----:B------:R-:W-:Y:S01]  /*0410*/  ISETP.NE.AND P1, PT, R10, RZ, PT ;  /* 0x000000ff0a00720c */ /* 0x000fe20003f25270 */
[C---:B------:R-:W-:Y:S01]  /*0420*/  IMAD R27, R8.reuse, 0x8, R27 ;  /* 0x00000008081b7824 */ /* 0x040fe200078e021b */
[C---:B------:R-:W-:Y:S02]  /*0430*/  LEA R11, R8.reuse, R11, 0x3 ;  /* 0x0000000b080b7211 */ /* 0x040fe400078e18ff */
[C---:B------:R-:W-:Y:S02]  /*0440*/  LEA R6, R8.reuse, R6, 0x3 ;  /* 0x0000000608067211 */ /* 0x040fe400078e18ff */
[C---:B------:R-:W-:Y:S02]  /*0450*/  LEA R25, R8.reuse, R25, 0x3 ;  /* 0x0000001908197211 */ /* 0x040fe400078e18ff */
[C---:B------:R-:W-:Y:S02]  /*0460*/  LEA R29, R8.reuse, R29, 0x3 ;  /* 0x0000001d081d7211 */ /* 0x040fe400078e18ff */
[----:B------:R-:W-:-:S02]  /*0470*/  LEA R24, R8, R24, 0x3 ;  /* 0x0000001808187211 */ /* 0x000fc400078e18ff */
[C---:B------:R-:W-:Y:S02]  /*0480*/  LEA R26, R8.reuse, R26, 0x3 ;  /* 0x0000001a081a7211 */ /* 0x040fe400078e18ff */
[----:B------:R-:W-:Y:S02]  /*0490*/  LEA R7, R8, R7, 0x3 ;  /* 0x0000000708077211 */ /* 0x000fe400078e18ff */
[----:B------:R-:W-:Y:S01]  /*04a0*/  IADD3 R9, PT, PT, R9, 0x8, RZ ;  /* 0x0000000809097810 */ /* 0x000fe20007ffe0ff */
[----:B----4-:R-:W-:-:S04]  /*04b0*/  FFMA R17, R17, R20, R28 ;  /* 0x0000001411117223 */ /* 0x010fc8000000001c */
[----:B--2---:R-:W-:-:S04]  /*04c0*/  FFMA R16, R16, R22, R17 ;  /* 0x0000001610107223 */ /* 0x004fc80000000011 */
[----:B---3--:R-:W-:Y:S01]  /*04d0*/  FFMA R16, R19, R14, R16 ;  /* 0x0000000e13107223 */ /* 0x008fe20000000010 */
[----:B------:R-:W-:Y:S06]  /*04e0*/  @P1 BRA `(.L_x_14) ;  /* 0xfffffffc00441947 */ /* 0x000fec000383ffff */
[----:B------:R-:W-:-:S07]  /*04f0*/  MOV R6, R0 ;  /* 0x0000000000067202 */ /* 0x000fce0000000f00 */
.L_x_13:
[----:B------:R-:W-:-:S13]  /*0500*/  ISETP.NE.AND P1, PT, R3, RZ, PT ;  /* 0x000000ff0300720c */ /* 0x000fda0003f25270 */
[----:B------:R-:W-:Y:S05]  /*0510*/  @!P1 BRA `(.L_x_15) ;  /* 0x0000000000ec9947 */ /* 0x000fea0003800000 */
[----:B------:R-:W1:Y:S01]  /*0520*/  LDC R7, c[0x0][0x398] ;  /* 0x0000e600ff077b82 */ /* 0x000e620000000800 */
[----:B------:R-:W-:-:S04]  /*0530*/  IADD3 R8, PT, PT, R3, -0x1, RZ ;  /* 0xffffffff03087810 */ /* 0x000fc80007ffe0ff */
[----:B------:R-:W-:Y:S02]  /*0540*/  ISETP.GE.U32.AND P1, PT, R8, 0x3, PT ;  /* 0x000000030800780c */ /* 0x000fe40003f26070 */
[----:B-1----:R-:W-:-:S11]  /*0550*/  LOP3.LUT P2, R20, R7, 0x3, RZ, 0xc0, !PT ;  /* 0x0000000307147812 */ /* 0x002fd6000784c0ff */
[----:B------:R-:W-:Y:S05]  /*0560*/  @!P1 BRA `(.L_x_16) ;  /* 0x0000000000689947 */ /* 0x000fea0003800000 */
[----:B------:R-:W1:Y:S01]  /*0570*/  LDC R22, c[0x0][0x398] ;  /* 0x0000e600ff167b82 */ /* 0x000e620000000800 */
[----:B------:R-:W-:-:S07]  /*0580*/  IADD3 R13, PT, PT, R2, R6, RZ ;  /* 0x00000006020d7210 */ /* 0x000fce0007ffe0ff */
[----:B------:R-:W2:Y:S08]  /*0590*/  LDC.64 R10, c[0x0][0x388] ;  /* 0x0000e200ff0a7b82 */ /* 0x000eb00000000a00 */
[----:B------:R-:W3:Y:S01]  /*05a0*/  LDC.64 R8, c[0x0][0x380] ;  /* 0x0000e000ff087b82 */ /* 0x000ee20000000a00 */
[----:B-1----:R-:W-:-:S04]  /*05b0*/  IMAD R19, R6, R22, R5 ;  /* 0x0000001606137224 */ /* 0x002fc800078e0205 */
[C---:B------:R-:W-:Y:S02]  /*05c0*/  IMAD.IADD R15, R19.reuse, 0x1, R22 ;  /* 0x00000001130f7824 */ /* 0x040fe400078e0216 */
[----:B--2---:R-:W-:-:S03]  /*05d0*/  IMAD.WIDE.U32 R18, R19, 0x4, R10 ;  /* 0x0000000413127825 */ /* 0x004fc600078e000a */
[----:B------:R-:W-:-:S03]  /*05e0*/  IADD3 R21, PT, PT, R15, R22, RZ ;  /* 0x000000160f157210 */ /* 0x000fc60007ffe0ff */
[----:B0-----:R-:W2:Y:S01]  /*05f0*/  LDG.E R19, desc[UR4][R18.64] ;  /* 0x0000000412137981 */ /* 0x001ea2000c1e1900 */
[----:B---3--:R-:W-:-:S04]  /*0600*/  IMAD.WIDE R8, R13, 0x4, R8 ;  /* 0x000000040d087825 */ /* 0x008fc800078e0208 */
[--C-:B------:R-:W-:Y:S01]  /*0610*/  IMAD.WIDE.U32 R12, R15, 0x4, R10.reuse ;  /* 0x000000040f0c7825 */ /* 0x100fe200078e000a */
[----:B------:R-:W2:Y:S03]  /*0620*/  LDG.E R17, desc[UR4][R8.64] ;  /* 0x0000000408117981 */ /* 0x000ea6000c1e1900 */
[C-C-:B------:R-:W-:Y:S01]  /*0630*/  IMAD.WIDE.U32 R14, R21.reuse, 0x4, R10.reuse ;  /* 0x00000004150e7825 */ /* 0x140fe200078e000a */
[----:B------:R-:W-:Y:S01]  /*0640*/  IADD3 R21, PT, PT, R21, R22, RZ ;  /* 0x0000001615157210 */ /* 0x000fe20007ffe0ff */
        /* <DEDUP_REMOVED lines=12> */
.L_x_16:
[----:B------:R-:W-:Y:S05]  /*0710*/  @!P2 BRA `(.L_x_15) ;  /* 0x00000000006ca947 */ /* 0x000fea0003800000 */
[----:B------:R-:W1:Y:S01]  /*0720*/  LDC.64 R18, c[0x0][0x388] ;  /* 0x0000e200ff127b82 */ /* 0x000e620000000a00 */
[----:B------:R-:W-:Y:S02]  /*0730*/  ISETP.NE.AND P1, PT, R20, 0x1, PT ;  /* 0x000000011400780c */ /* 0x000fe40003f25270 */
[----:B------:R-:W-:-:S04]  /*0740*/  LOP3.LUT R12, R7, 0x1, RZ, 0xc0, !PT ;  /* 0x00000001070c7812 */ /* 0x000fc800078ec0ff */
[----:B------:R-:W-:Y:S01]  /*0750*/  ISETP.NE.U32.AND P2, PT, R12, 0x1, PT ;  /* 0x000000010c00780c */ /* 0x000fe20003f45070 */
[----:B------:R-:W2:Y:S06]  /*0760*/  LDC.64 R14, c[0x0][0x380] ;  /* 0x0000e000ff0e7b82 */ /* 0x000eac0000000a00 */
[----:B------:R-:W-:Y:S01]  /*0770*/  @P1 IMAD R12, R6, R7, R5 ;  /* 0x00000007060c1224 */ /* 0x000fe200078e0205 */
[----:B------:R-:W-:Y:S01]  /*0780*/  @P1 IADD3 R17, PT, PT, R2, R6, RZ ;  /* 0x0000000602111210 */ /* 0x000fe20007ffe0ff */
[----:B------:R-:W3:Y:S01]  /*0790*/  LDC.64 R8, c[0x0][0x380] ;  /* 0x0000e000ff087b82 */ /* 0x000ee20000000a00 */
[----:B------:R-:W-:-:S02]  /*07a0*/  @P1 IADD3 R6, PT, PT, R6, 0x2, RZ ;  /* 0x0000000206061810 */ /* 0x000fc40007ffe0ff */
[----:B------:R-:W-:-:S03]  /*07b0*/  @P1 IADD3 R21, PT, PT, R12, R7, RZ ;  /* 0x000000070c151210 */ /* 0x000fc60007ffe0ff */
[----:B------:R-:W-:Y:S02]  /*07c0*/  @!P2 IMAD R7, R6, R7, R5 ;  /* 0x000000070607a224 */ /* 0x000fe400078e0205 */
[----:B------:R-:W4:Y:S01]  /*07d0*/  LDC.64 R10, c[0x0][0x388] ;  /* 0x0000e200ff0a7b82 */ /* 0x000f220000000a00 */
[----:B-1----:R-:W-:-:S04]  /*07e0*/  @P1 IMAD.WIDE.U32 R12, R12, 0x4, R18 ;  /* 0x000000040c0c1825 */ /* 0x002fc800078e0012 */
[----:B------:R-:W-:Y:S02]  /*07f0*/  @P1 IMAD.WIDE.U32 R18, R21, 0x4, R18 ;  /* 0x0000000415121825 */ /* 0x000fe400078e0012 */
[----:B0-----:R-:W5:Y:S02]  /*0800*/  @P1 LDG.E R12, desc[UR4][R12.64] ;  /* 0x000000040c0c1981 */ /* 0x001f64000c1e1900 */
[----:B--2---:R-:W-:Y:S01]  /*0810*/  @P1 IMAD.WIDE R14, R17, 0x4, R14 ;  /* 0x00000004110e1825 */ /* 0x004fe200078e020e */
[----:B------:R-:W-:Y:S01]  /*0820*/  @!P2 IADD3 R17, PT, PT, R2, R6, RZ ;  /* 0x000000060211a210 */ /* 0x000fe20007ffe0ff */
[----:B------:R-:W2:Y:S04]  /*0830*/  @P1 LDG.E R18, desc[UR4][R18.64] ;  /* 0x0000000412121981 */ /* 0x000ea8000c1e1900 */
[----:B------:R-:W5:Y:S01]  /*0840*/  @P1 LDG.E R21, desc[UR4][R14.64] ;  /* 0x000000040e151981 */ /* 0x000f62000c1e1900 */
[----:B---3--:R-:W-:-:S03]  /*0850*/  @!P2 IMAD.WIDE R8, R17, 0x4, R8 ;  /* 0x000000041108a825 */ /* 0x008fc600078e0208 */
[----:B------:R-:W2:Y:S04]  /*0860*/  @P1 LDG.E R6, desc[UR4][R14.64+0x4] ;  /* 0x000004040e061981 */ /* 0x000ea8000c1e1900 */
[----:B------:R-:W3:Y:S01]  /*0870*/  @!P2 LDG.E R9, desc[UR4][R8.64] ;  /* 0x000000040809a981 */ /* 0x000ee2000c1e1900 */
[----:B----4-:R-:W-:-:S06]  /*0880*/  @!P2 IMAD.WIDE.U32 R10, R7, 0x4, R10 ;  /* 0x00000004070aa825 */ /* 0x010fcc00078e000a */
[----:B------:R-:W3:Y:S01]  /*0890*/  @!P2 LDG.E R10, desc[UR4][R10.64] ;  /* 0x000000040a0aa981 */ /* 0x000ee2000c1e1900 */
[----:B-----5:R-:W-:-:S04]  /*08a0*/  @P1 FFMA R21, R21, R12, R16 ;  /* 0x0000000c15151223 */ /* 0x020fc80000000010 */
[----:B--2---:R-:W-:-:S04]  /*08b0*/  @P1 FFMA R16, R6, R18, R21 ;  /* 0x0000001206101223 */ /* 0x004fc80000000015 */
[----:B---3--:R-:W-:-:S07]  /*08c0*/  @!P2 FFMA R16, R9, R10, R16 ;  /* 0x0000000a0910a223 */ /* 0x008fce0000000010 */
.L_x_15:
[----:B------:R-:W1:Y:S01]  /*08d0*/  LDCU UR6, c[0x0][0x398] ;  /* 0x00007300ff0677ac */ /* 0x000e620008000800 */
[----:B------:R-:W2:Y:S01]  /*08e0*/  LDC.64 R6, c[0x0][0x390] ;  /* 0x0000e400ff067b82 */ /* 0x000ea20000000a00 */
[----:B------:R-:W-:Y:S02]  /*08f0*/  IADD3 R9, PT, PT, R2, R5, RZ ;  /* 0x0000000502097210 */ /* 0x000fe40007ffe0ff */
[----:B------:R-:W-:-:S04]  /*0900*/  IADD3 R5, PT, PT, R5, 0x1, RZ ;  /* 0x0000000105057810 */ /* 0x000fc80007ffe0ff */
[----:B-1----:R-:W-:Y:S01]  /*0910*/  ISETP.NE.AND P1, PT, R5, UR6, PT ;  /* 0x0000000605007c0c */ /* 0x002fe2000bf25270 */
[----:B--2---:R-:W-:-:S05]  /*0920*/  IMAD.WIDE R6, R9, 0x4, R6 ;  /* 0x0000000409067825 */ /* 0x004fca00078e0206 */
[----:B0-----:R1:W-:Y:S07]  /*0930*/  STG.E desc[UR4][R6.64], R16 ;  /* 0x0000001006007986 */ /* 0x0013ee000c101904 */
[----:B------:R-:W-:Y:S05]  /*0940*/  @P1 BRA `(.L_x_17) ;  /* 0xfffffff400f01947 */ /* 0x000fea000383ffff */
[----:B------:R-:W-:Y:S05]  /*0950*/  EXIT ;  /* 0x000000000000794d */ /* 0x000fea0003800000 */
.L_x_18:
        /* <DEDUP_REMOVED lines=10> */
.L_x_21:


//--------------------- .nv.shared.reserved.0     --------------------------
	.section	.nv.shared.reserved.0,"aw",@nobits
	.weak		__nv_reservedSMEM_offset_0_alias
	.size		__nv_reservedSMEM_offset_0_alias, 0, 64
	.other		__nv_reservedSMEM_offset_0_alias,@"STO_CUDA_RESERVED_SHARED STV_DEFAULT"
__nv_reservedSMEM_offset_0_alias:
	.zero		0
	.zero		64


//--------------------- .nv.constant0._Z20MatrixVectorMultiplyPfS_S_i --------------------------
	.section	.nv.constant0._Z20MatrixVectorMultiplyPfS_S_i,"a",@progbits
	.sectionflags	@""
	.align	4
.nv.constant0._Z20MatrixVectorMultiplyPfS_S_i:
	.zero		924


//--------------------- .nv.constant0._Z17MatrxiMultiplyColPfS_S_i --------------------------
	.section	.nv.constant0._Z17MatrxiMultiplyColPfS_S_i,"a",@progbits
	.sectionflags	@""
	.align	4
.nv.constant0._Z17MatrxiMultiplyColPfS_S_i:
	.zero		924


//--------------------- .nv.constant0._Z17MatrxiMultiplyRowPfS_S_i --------------------------
	.section	.nv.constant0._Z17MatrxiMultiplyRowPfS_S_i,"a",@progbits
	.sectionflags	@""
	.align	4
.nv.constant0._Z17MatrxiMultiplyRowPfS_S_i:
	.zero		924


//--------------------- SYMBOLS --------------------------

	.type		.nv.reservedSmem.offset0,@object
	.size		.nv.reservedSmem.offset0,0x4
